	.target	sm_90a

	.elftype	@"ET_EXEC"


//--------------------- .note.nv.tkinfo           --------------------------
	.section	.note.nv.tkinfo,"",@"SHT_NOTE"
	.sectionflags	@"SHF_NOTE_NV_TKINFO"
	.tkinfo
        /*0018*/ 	.word	0x00000002
        /*0030*/ 	.string	""
        /*0030*/ 	.string	"ptxas"
        /*0030*/ 	.string	"Cuda compilation tools, release 13.0, V13.0.88"
        /*0030*/ 	.string	"Build cuda_13.0.r13.0/compiler.36424714_0"
        /*0030*/ 	.string	"-arch sm_90a -m 64 "



//--------------------- .note.nv.cuinfo           --------------------------
	.section	.note.nv.cuinfo,"",@"SHT_NOTE"
	.sectionflags	@"SHF_NOTE_NV_CUINFO"
        /*0018*/ 	.short	0x0002
        /*001a*/ 	.short	0x005a
        /*001c*/ 	.short	0x0082
	.zero		2


//--------------------- .nv.info                  --------------------------
	.section	.nv.info,"",@"SHT_CUDA_INFO"
	.align	4


	//----- nvinfo : EIATTR_REGCOUNT
	.align		4
        /*0000*/ 	.byte	0x04, 0x2f
        /*0002*/ 	.short	(.L_15 - .L_14)
	.align		4
.L_14:
        /*0004*/ 	.word	index@(_ZN7cutlass13device_kernelINS_4gemm6kernel13GemmUniversalIN4cute5tupleIJiiiiEEENS1_10collective13CollectiveMmaINS1_34MainloopSm90TmaGmmaWarpSpecializedILi3ENS5_IJNS4_1CILi1EEENSA_ILi2EEESB_EEENS1_35KernelTmaWarpSpecializedCooperativeEEENS5_IJNSA_ILi128EEESG_NSA_ILi64EEEEEENS_10bfloat16_tENS5_IJlSB_lEEESJ_SK_NS4_8TiledMMAINS4_8MMA_AtomIJNS4_4SM904GMMA28MMA_64x128x16_F32BF16BF16_SSILNSO_5MajorE0ELSQ_0ELNSO_7ScaleInE1ELSR_1EEEEEENS4_6LayoutINS5_IJSC_SB_SB_EEENS5_IJSB_NSA_ILi0EEESW_EEEEENS5_IJNS4_10UnderscoreESZ_SZ_EEEEENS4_23SM90_TMA_LOAD_MULTICASTENS4_14ComposedLayoutINS4_7SwizzleILi3ELi4ELi3EEENS4_18smem_ptr_flag_bitsILi16EEENSU_INS5_IJNSA_ILi8EEESH_EEENS5_IJSH_SB_EEEEEEEvNS4_8identityENS4_13SM90_TMA_LOADES1C_vS1D_EENS_8epilogue10collective6detail29Sm90TmaWarpSpecializedAdapterINS1H_15DefaultEpilogueISJ_SK_SK_NS1G_6thread17LinearCombinationISJ_Li1EffLNS1L_9ScaleType4KindE0ELNS_15FloatRoundStyleE2ESJ_EENS1_15EpilogueDefaultEEEEEvvEEEEvNT_6ParamsE)
        /*0008*/ 	.word	0x000000a8


	//----- nvinfo : EIATTR_FRAME_SIZE
	.align		4
.L_15:
        /*000c*/ 	.byte	0x04, 0x11
        /*000e*/ 	.short	(.L_17 - .L_16)
	.align		4
.L_16:
        /*0010*/ 	.word	index@(_ZN7cutlass13device_kernelINS_4gemm6kernel13GemmUniversalIN4cute5tupleIJiiiiEEENS1_10collective13CollectiveMmaINS1_34MainloopSm90TmaGmmaWarpSpecializedILi3ENS5_IJNS4_1CILi1EEENSA_ILi2EEESB_EEENS1_35KernelTmaWarpSpecializedCooperativeEEENS5_IJNSA_ILi128EEESG_NSA_ILi64EEEEEENS_10bfloat16_tENS5_IJlSB_lEEESJ_SK_NS4_8TiledMMAINS4_8MMA_AtomIJNS4_4SM904GMMA28MMA_64x128x16_F32BF16BF16_SSILNSO_5MajorE0ELSQ_0ELNSO_7ScaleInE1ELSR_1EEEEEENS4_6LayoutINS5_IJSC_SB_SB_EEENS5_IJSB_NSA_ILi0EEESW_EEEEENS5_IJNS4_10UnderscoreESZ_SZ_EEEEENS4_23SM90_TMA_LOAD_MULTICASTENS4_14ComposedLayoutINS4_7SwizzleILi3ELi4ELi3EEENS4_18smem_ptr_flag_bitsILi16EEENSU_INS5_IJNSA_ILi8EEESH_EEENS5_IJSH_SB_EEEEEEEvNS4_8identityENS4_13SM90_TMA_LOADES1C_vS1D_EENS_8epilogue10collective6detail29Sm90TmaWarpSpecializedAdapterINS1H_15DefaultEpilogueISJ_SK_SK_NS1G_6thread17LinearCombinationISJ_Li1EffLNS1L_9ScaleType4KindE0ELNS_15FloatRoundStyleE2ESJ_EENS1_15EpilogueDefaultEEEEEvvEEEEvNT_6ParamsE)
        /*0014*/ 	.word	0x00000000


	//----- nvinfo : EIATTR_MIN_STACK_SIZE
	.align		4
.L_17:
        /*0018*/ 	.byte	0x04, 0x12
        /*001a*/ 	.short	(.L_19 - .L_18)
	.align		4
.L_18:
        /*001c*/ 	.word	index@(_ZN7cutlass13device_kernelINS_4gemm6kernel13GemmUniversalIN4cute5tupleIJiiiiEEENS1_10collective13CollectiveMmaINS1_34MainloopSm90TmaGmmaWarpSpecializedILi3ENS5_IJNS4_1CILi1EEENSA_ILi2EEESB_EEENS1_35KernelTmaWarpSpecializedCooperativeEEENS5_IJNSA_ILi128EEESG_NSA_ILi64EEEEEENS_10bfloat16_tENS5_IJlSB_lEEESJ_SK_NS4_8TiledMMAINS4_8MMA_AtomIJNS4_4SM904GMMA28MMA_64x128x16_F32BF16BF16_SSILNSO_5MajorE0ELSQ_0ELNSO_7ScaleInE1ELSR_1EEEEEENS4_6LayoutINS5_IJSC_SB_SB_EEENS5_IJSB_NSA_ILi0EEESW_EEEEENS5_IJNS4_10UnderscoreESZ_SZ_EEEEENS4_23SM90_TMA_LOAD_MULTICASTENS4_14ComposedLayoutINS4_7SwizzleILi3ELi4ELi3EEENS4_18smem_ptr_flag_bitsILi16EEENSU_INS5_IJNSA_ILi8EEESH_EEENS5_IJSH_SB_EEEEEEEvNS4_8identityENS4_13SM90_TMA_LOADES1C_vS1D_EENS_8epilogue10collective6detail29Sm90TmaWarpSpecializedAdapterINS1H_15DefaultEpilogueISJ_SK_SK_NS1G_6thread17LinearCombinationISJ_Li1EffLNS1L_9ScaleType4KindE0ELNS_15FloatRoundStyleE2ESJ_EENS1_15EpilogueDefaultEEEEEvvEEEEvNT_6ParamsE)
        /*0020*/ 	.word	0x00000000
.L_19:


//--------------------- .nv.compat                --------------------------
	.section	.nv.compat,"",@"SHT_CUDA_COMPAT_INFO"
	.align	4
        /*0000*/ 	.byte	0x02, 0x09, 0x01, 0x00, 0x02, 0x02, 0x04, 0x00, 0x02, 0x05, 0x05, 0x00, 0x03, 0x07, 0x01, 0x01
        /*0010*/ 	.byte	0x02, 0x03, 0x01, 0x00, 0x02, 0x06, 0x01, 0x00, 0x04, 0x0b, 0x08, 0x00, 0x00, 0x00, 0x00, 0x00
        /*0020*/ 	.byte	0x00, 0x00, 0x00, 0x00


//--------------------- .nv.info._ZN7cutlass13device_kernelINS_4gemm6kernel13GemmUniversalIN4cute5tupleIJiiiiEEENS1_10collective13CollectiveMmaINS1_34MainloopSm90TmaGmmaWarpSpecializedILi3ENS5_IJNS4_1CILi1EEENSA_ILi2EEESB_EEENS1_35KernelTmaWarpSpecializedCooperativeEEENS5_IJNSA_ILi128EEESG_NSA_ILi64EEEEEENS_10bfloat16_tENS5_IJlSB_lEEESJ_SK_NS4_8TiledMMAINS4_8MMA_AtomIJNS4_4SM904GMMA28MMA_64x128x16_F32BF16BF16_SSILNSO_5MajorE0ELSQ_0ELNSO_7ScaleInE1ELSR_1EEEEEENS4_6LayoutINS5_IJSC_SB_SB_EEENS5_IJSB_NSA_ILi0EEESW_EEEEENS5_IJNS4_10UnderscoreESZ_SZ_EEEEENS4_23SM90_TMA_LOAD_MULTICASTENS4_14ComposedLayoutINS4_7SwizzleILi3ELi4ELi3EEENS4_18smem_ptr_flag_bitsILi16EEENSU_INS5_IJNSA_ILi8EEESH_EEENS5_IJSH_SB_EEEEEEEvNS4_8identityENS4_13SM90_TMA_LOADES1C_vS1D_EENS_8epilogue10collective6detail29Sm90TmaWarpSpecializedAdapterINS1H_15DefaultEpilogueISJ_SK_SK_NS1G_6thread17LinearCombinationISJ_Li1EffLNS1L_9ScaleType4KindE0ELNS_15FloatRoundStyleE2ESJ_EENS1_15EpilogueDefaultEEEEEvvEEEEvNT_6ParamsE --------------------------
	.section	.nv.info._ZN7cutlass13device_kernelINS_4gemm6kernel13GemmUniversalIN4cute5tupleIJiiiiEEENS1_10collective13CollectiveMmaINS1_34MainloopSm90TmaGmmaWarpSpecializedILi3ENS5_IJNS4_1CILi1EEENSA_ILi2EEESB_EEENS1_35KernelTmaWarpSpecializedCooperativeEEENS5_IJNSA_ILi128EEESG_NSA_ILi64EEEEEENS_10bfloat16_tENS5_IJlSB_lEEESJ_SK_NS4_8TiledMMAINS4_8MMA_AtomIJNS4_4SM904GMMA28MMA_64x128x16_F32BF16BF16_SSILNSO_5MajorE0ELSQ_0ELNSO_7ScaleInE1ELSR_1EEEEEENS4_6LayoutINS5_IJSC_SB_SB_EEENS5_IJSB_NSA_ILi0EEESW_EEEEENS5_IJNS4_10UnderscoreESZ_SZ_EEEEENS4_23SM90_TMA_LOAD_MULTICASTENS4_14ComposedLayoutINS4_7SwizzleILi3ELi4ELi3EEENS4_18smem_ptr_flag_bitsILi16EEENSU_INS5_IJNSA_ILi8EEESH_EEENS5_IJSH_SB_EEEEEEEvNS4_8identityENS4_13SM90_TMA_LOADES1C_vS1D_EENS_8epilogue10collective6detail29Sm90TmaWarpSpecializedAdapterINS1H_15DefaultEpilogueISJ_SK_SK_NS1G_6thread17LinearCombinationISJ_Li1EffLNS1L_9ScaleType4KindE0ELNS_15FloatRoundStyleE2ESJ_EENS1_15EpilogueDefaultEEEEEvvEEEEvNT_6ParamsE,"",@"SHT_CUDA_INFO"
	.sectionflags	@""
	.align	4


	//----- nvinfo : EIATTR_CUDA_API_VERSION
	.align		4
        /*0000*/ 	.byte	0x04, 0x37
        /*0002*/ 	.short	(.L_21 - .L_20)
.L_20:
        /*0004*/ 	.word	0x00000082


	//----- nvinfo : EIATTR_KPARAM_INFO
	.align		4
.L_21:
        /*0008*/ 	.byte	0x04, 0x17
        /*000a*/ 	.short	(.L_23 - .L_22)
.L_22:
        /*000c*/ 	.word	0x00000000
        /*0010*/ 	.short	0x0000
        /*0012*/ 	.short	0x0070
        /*0014*/ 	.byte	0x00, 0xf0, 0x01, 0x10


	//----- nvinfo : EIATTR_SPARSE_MMA_MASK
	.align		4
.L_23:
        /*0018*/ 	.byte	0x03, 0x50
        /*001a*/ 	.short	0x0000


	//----- nvinfo : EIATTR_MAXREG_COUNT
	.align		4
        /*001c*/ 	.byte	0x03, 0x1b
        /*001e*/ 	.short	0x00a8


	//----- nvinfo : EIATTR_NUM_BARRIERS
	.align		4
        /*0020*/ 	.byte	0x02, 0x4c
        /*0022*/ 	.byte	0x01
	.zero		1


	//----- nvinfo : EIATTR_EXTERNS
	.align		4
        /*0024*/ 	.byte	0x04, 0x0f
        /*0026*/ 	.short	(.L_25 - .L_24)


	//   ....[0]....
	.align		4
.L_24:
        /*0028*/ 	.word	index@(__assertfail)


	//----- nvinfo : EIATTR_MERCURY_ISA_VERSION
	.align		4
.L_25:
        /*002c*/ 	.byte	0x03, 0x5f
        /*002e*/ 	.short	0x0101


	//----- nvinfo : EIATTR_INT_WARP_WIDE_INSTR_OFFSETS
	.align		4
        /*0030*/ 	.byte	0x04, 0x31
        /*0032*/ 	.short	(.L_27 - .L_26)


	//   ....[0]....
.L_26:
        /*0034*/ 	.word	0x00000410


	//   ....[1]....
        /*0038*/ 	.word	0x00000430


	//   ....[2]....
        /*003c*/ 	.word	0x00000600


	//   ....[3]....
        /*0040*/ 	.word	0x00001e70


	//----- nvinfo : EIATTR_COOP_GROUP_MASK_REGIDS
	.align		4
.L_27:
        /*0044*/ 	.byte	0x04, 0x29
        /*0046*/ 	.short	(.L_29 - .L_28)


	//   ....[0]....
.L_28:
        /*0048*/ 	.word	0xffffffff


	//   ....[1]....
        /*004c*/ 	.word	0xffffffff


	//   ....[2]....
        /*0050*/ 	.word	0xffffffff


	//   ....[3]....
        /*0054*/ 	.word	0xffffffff


	//   ....[4]....
        /*0058*/ 	.word	0xffffffff


	//   ....[5]....
        /*005c*/ 	.word	0xffffffff


	//----- nvinfo : EIATTR_COOP_GROUP_INSTR_OFFSETS
	.align		4
.L_29:
        /*0060*/ 	.byte	0x04, 0x28
        /*0062*/ 	.short	(.L_31 - .L_30)


	//   ....[0]....
.L_30:
        /*0064*/ 	.word	0x00000060


	//   ....[1]....
        /*0068*/ 	.word	0x00000070


	//   ....[2]....
        /*006c*/ 	.word	0x00000130


	//   ....[3]....
        /*0070*/ 	.word	0x000002b0


	//   ....[4]....
        /*0074*/ 	.word	0x00000770


	//   ....[5]....
        /*0078*/ 	.word	0x000013f0


	//----- nvinfo : EIATTR_REG_RECONFIG
	.align		4
.L_31:
        /*007c*/ 	.byte	0x01, 0x54
	.zero		2


	//----- nvinfo : EIATTR_SYSCALL_OFFSETS
	.align		4
        /*0080*/ 	.byte	0x04, 0x46
        /*0082*/ 	.short	(.L_33 - .L_32)


	//   ....[0]....
.L_32:
        /*0084*/ 	.word	0x000015e0


	//----- nvinfo : EIATTR_MBARRIER_INSTR_OFFSETS
	.align		4
.L_33:
        /*0088*/ 	.byte	0x04, 0x39
        /*008a*/ 	.short	(.L_35 - .L_34)


	//   ....[0]....
.L_34:
        /*008c*/ 	.word	0x00000230
        /*0090*/ 	.word	0x000000ff
        /*0094*/ 	.word	0x00000000
        /*0098*/ 	.short	0x0100
        /*009a*/ 	.byte	0x08
	.zero		1


	//   ....[1]....
        /*009c*/ 	.word	0x00000240
        /*00a0*/ 	.word	0x000000ff
        /*00a4*/ 	.word	0x00000018
        /*00a8*/ 	.short	0x0100
        /*00aa*/ 	.byte	0x08
	.zero		1


	//   ....[2]....
        /*00ac*/ 	.word	0x00000250
        /*00b0*/ 	.word	0x000000ff
        /*00b4*/ 	.word	0x00000008
        /*00b8*/ 	.short	0x0100
        /*00ba*/ 	.byte	0x08
	.zero		1


	//   ....[3]....
        /*00bc*/ 	.word	0x00000260
        /*00c0*/ 	.word	0x000000ff
        /*00c4*/ 	.word	0x00000020
        /*00c8*/ 	.short	0x0100
        /*00ca*/ 	.byte	0x08
	.zero		1


	//   ....[4]....
        /*00cc*/ 	.word	0x00000270
        /*00d0*/ 	.word	0x000000ff
        /*00d4*/ 	.word	0x00000010
        /*00d8*/ 	.short	0x0100
        /*00da*/ 	.byte	0x08
	.zero		1


	//   ....[5]....
        /*00dc*/ 	.word	0x00000280
        /*00e0*/ 	.word	0x000000ff
        /*00e4*/ 	.word	0x00000028
        /*00e8*/ 	.short	0x0100
        /*00ea*/ 	.byte	0x08
	.zero		1


	//   ....[6]....
        /*00ec*/ 	.word	0x000006a0
        /*00f0*/ 	.word	0x000000ff
        /*00f4*/ 	.word	0x00000040
        /*00f8*/ 	.short	0x0100
        /*00fa*/ 	.byte	0x06
	.zero		1


	//   ....[7]....
        /*00fc*/ 	.word	0x00000720
        /*0100*/ 	.word	0x000000ff
        /*0104*/ 	.word	0x00000048
        /*0108*/ 	.short	0x0100
        /*010a*/ 	.byte	0x06
	.zero		1


	//   ....[8]....
        /*010c*/ 	.word	0x000016a0
        /*0110*/ 	.word	0x00000003
        /*0114*/ 	.word	0x00000000
        /*0118*/ 	.short	0x010a
        /*011a*/ 	.byte	0x3f
	.zero		1


	//   ....[9]....
        /*011c*/ 	.word	0x00001700
        /*0120*/ 	.word	0x00000003
        /*0124*/ 	.word	0x00000000
        /*0128*/ 	.short	0x010a
        /*012a*/ 	.byte	0x3f
	.zero		1


	//   ....[10]....
        /*012c*/ 	.word	0x00001a80
        /*0130*/ 	.word	0x00000005
        /*0134*/ 	.word	0x00000000
        /*0138*/ 	.short	0x010a
        /*013a*/ 	.byte	0x3f
	.zero		1


	//   ....[11]....
        /*013c*/ 	.word	0x00001ac0
        /*0140*/ 	.word	0x00000005
        /*0144*/ 	.word	0x00000000
        /*0148*/ 	.short	0x010a
        /*014a*/ 	.byte	0x3f
	.zero		1


	//   ....[12]....
        /*014c*/ 	.word	0x00001d20
        /*0150*/ 	.word	0x00000004
        /*0154*/ 	.word	0x00000000
        /*0158*/ 	.short	0x0101
        /*015a*/ 	.byte	0x3f
	.zero		1


	//   ....[13]....
        /*015c*/ 	.word	0x00001f10
        /*0160*/ 	.word	0x00000000
        /*0164*/ 	.word	0x00000000
        /*0168*/ 	.short	0x0101
        /*016a*/ 	.byte	0x3f
	.zero		1


	//   ....[14]....
        /*016c*/ 	.word	0x00006fd0
        /*0170*/ 	.word	0x00000017
        /*0174*/ 	.word	0x00000018
        /*0178*/ 	.short	0x010a
        /*017a*/ 	.byte	0x3f
	.zero		1


	//   ....[15]....
        /*017c*/ 	.word	0x00007360
        /*0180*/ 	.word	0x00000006
        /*0184*/ 	.word	0x00000048
        /*0188*/ 	.short	0x0101
        /*018a*/ 	.byte	0x3f
	.zero		1


	//   ....[16]....
        /*018c*/ 	.word	0x00007aa0
        /*0190*/ 	.word	0x00000007
        /*0194*/ 	.word	0x00000000
        /*0198*/ 	.short	0x010a
        /*019a*/ 	.byte	0x3f
	.zero		1


	//   ....[17]....
        /*019c*/ 	.word	0x00007b20
        /*01a0*/ 	.word	0x00000004
        /*01a4*/ 	.word	0x00000000
        /*01a8*/ 	.short	0x010a
        /*01aa*/ 	.byte	0x3f
	.zero		1


	//   ....[18]....
        /*01ac*/ 	.word	0x00007bb0
        /*01b0*/ 	.word	0x00000005
        /*01b4*/ 	.word	0x00000000
        /*01b8*/ 	.short	0x010a
        /*01ba*/ 	.byte	0x3f
	.zero		1


	//   ....[19]....
        /*01bc*/ 	.word	0x00007c10
        /*01c0*/ 	.word	0x00000003
        /*01c4*/ 	.word	0x00000000
        /*01c8*/ 	.short	0x010a
        /*01ca*/ 	.byte	0x3f
	.zero		1


	//   ....[20]....
        /*01cc*/ 	.word	0x00007c60
        /*01d0*/ 	.word	0x00000005
        /*01d4*/ 	.word	0x00000000
        /*01d8*/ 	.short	0x010a
        /*01da*/ 	.byte	0x3f
	.zero		1


	//   ....[21]....
        /*01dc*/ 	.word	0x00007d30
        /*01e0*/ 	.word	0x00000017
        /*01e4*/ 	.word	0x00000018
        /*01e8*/ 	.short	0x010a
        /*01ea*/ 	.byte	0x3f
	.zero		1


	//   ....[22]....
        /*01ec*/ 	.word	0x00007e00
        /*01f0*/ 	.word	0x00000007
        /*01f4*/ 	.word	0x00000000
        /*01f8*/ 	.short	0x010a
        /*01fa*/ 	.byte	0x3f
	.zero		1


	//   ....[23]....
        /*01fc*/ 	.word	0x00007e50
        /*0200*/ 	.word	0x00000004
        /*0204*/ 	.word	0x00000000
        /*0208*/ 	.short	0x010a
        /*020a*/ 	.byte	0x3f
	.zero		1


	//----- nvinfo : EIATTR_NUM_MBARRIERS
	.align		4
.L_35:
        /*020c*/ 	.byte	0x03, 0x38
        /*020e*/ 	.short	0x0008


	//----- nvinfo : EIATTR_EXIT_INSTR_OFFSETS
	.align		4
        /*0210*/ 	.byte	0x04, 0x1c
        /*0212*/ 	.short	(.L_37 - .L_36)


	//   ....[0]....
.L_36:
        /*0214*/ 	.word	0x00000940


	//   ....[1]....
        /*0218*/ 	.word	0x00001150


	//   ....[2]....
        /*021c*/ 	.word	0x00006760


	//   ....[3]....
        /*0220*/ 	.word	0x00006cc0


	//   ....[4]....
        /*0224*/ 	.word	0x00007c00


	//----- nvinfo : EIATTR_MAX_THREADS
	.align		4
.L_37:
        /*0228*/ 	.byte	0x04, 0x05
        /*022a*/ 	.short	(.L_39 - .L_38)
.L_38:
        /*022c*/ 	.word	0x00000180
        /*0230*/ 	.word	0x00000001
        /*0234*/ 	.word	0x00000001


	//----- nvinfo : EIATTR_CRS_STACK_SIZE
	.align		4
.L_39:
        /*0238*/ 	.byte	0x04, 0x1e
        /*023a*/ 	.short	(.L_41 - .L_40)
.L_40:
        /*023c*/ 	.word	0x00000000


	//----- nvinfo : EIATTR_CBANK_PARAM_SIZE
	.align		4
.L_41:
        /*0240*/ 	.byte	0x03, 0x19
        /*0242*/ 	.short	0x0470


	//----- nvinfo : EIATTR_PARAM_CBANK
	.align		4
        /*0244*/ 	.byte	0x04, 0x0a
        /*0246*/ 	.short	(.L_43 - .L_42)
	.align		4
.L_42:
        /*0248*/ 	.word	index@(.nv.constant0._ZN7cutlass13device_kernelINS_4gemm6kernel13GemmUniversalIN4cute5tupleIJiiiiEEENS1_10collective13CollectiveMmaINS1_34MainloopSm90TmaGmmaWarpSpecializedILi3ENS5_IJNS4_1CILi1EEENSA_ILi2EEESB_EEENS1_35KernelTmaWarpSpecializedCooperativeEEENS5_IJNSA_ILi128EEESG_NSA_ILi64EEEEEENS_10bfloat16_tENS5_IJlSB_lEEESJ_SK_NS4_8TiledMMAINS4_8MMA_AtomIJNS4_4SM904GMMA28MMA_64x128x16_F32BF16BF16_SSILNSO_5MajorE0ELSQ_0ELNSO_7ScaleInE1ELSR_1EEEEEENS4_6LayoutINS5_IJSC_SB_SB_EEENS5_IJSB_NSA_ILi0EEESW_EEEEENS5_IJNS4_10UnderscoreESZ_SZ_EEEEENS4_23SM90_TMA_LOAD_MULTICASTENS4_14ComposedLayoutINS4_7SwizzleILi3ELi4ELi3EEENS4_18smem_ptr_flag_bitsILi16EEENSU_INS5_IJNSA_ILi8EEESH_EEENS5_IJSH_SB_EEEEEEEvNS4_8identityENS4_13SM90_TMA_LOADES1C_vS1D_EENS_8epilogue10collective6detail29Sm90TmaWarpSpecializedAdapterINS1H_15DefaultEpilogueISJ_SK_SK_NS1G_6thread17LinearCombinationISJ_Li1EffLNS1L_9ScaleType4KindE0ELNS_15FloatRoundStyleE2ESJ_EENS1_15EpilogueDefaultEEEEEvvEEEEvNT_6ParamsE)
        /*024c*/ 	.short	0x0210
        /*024e*/ 	.short	0x0470


	//----- nvinfo : EIATTR_SW_WAR
	.align		4
.L_43:
        /*0250*/ 	.byte	0x04, 0x36
        /*0252*/ 	.short	(.L_45 - .L_44)
.L_44:
        /*0254*/ 	.word	0x00000008
.L_45:


//--------------------- .nv.callgraph             --------------------------
	.section	.nv.callgraph,"",@"SHT_CUDA_CALLGRAPH"
	.align	4
	.sectionentsize	8
	.align		4
        /*0000*/ 	.word	0x00000000
	.align		4
        /*0004*/ 	.word	0xffffffff
	.align		4
        /*0008*/ 	.word	index@(_ZN7cutlass13device_kernelINS_4gemm6kernel13GemmUniversalIN4cute5tupleIJiiiiEEENS1_10collective13CollectiveMmaINS1_34MainloopSm90TmaGmmaWarpSpecializedILi3ENS5_IJNS4_1CILi1EEENSA_ILi2EEESB_EEENS1_35KernelTmaWarpSpecializedCooperativeEEENS5_IJNSA_ILi128EEESG_NSA_ILi64EEEEEENS_10bfloat16_tENS5_IJlSB_lEEESJ_SK_NS4_8TiledMMAINS4_8MMA_AtomIJNS4_4SM904GMMA28MMA_64x128x16_F32BF16BF16_SSILNSO_5MajorE0ELSQ_0ELNSO_7ScaleInE1ELSR_1EEEEEENS4_6LayoutINS5_IJSC_SB_SB_EEENS5_IJSB_NSA_ILi0EEESW_EEEEENS5_IJNS4_10UnderscoreESZ_SZ_EEEEENS4_23SM90_TMA_LOAD_MULTICASTENS4_14ComposedLayoutINS4_7SwizzleILi3ELi4ELi3EEENS4_18smem_ptr_flag_bitsILi16EEENSU_INS5_IJNSA_ILi8EEESH_EEENS5_IJSH_SB_EEEEEEEvNS4_8identityENS4_13SM90_TMA_LOADES1C_vS1D_EENS_8epilogue10collective6detail29Sm90TmaWarpSpecializedAdapterINS1H_15DefaultEpilogueISJ_SK_SK_NS1G_6thread17LinearCombinationISJ_Li1EffLNS1L_9ScaleType4KindE0ELNS_15FloatRoundStyleE2ESJ_EENS1_15EpilogueDefaultEEEEEvvEEEEvNT_6ParamsE)
	.align		4
        /*000c*/ 	.word	index@(__assertfail)
	.align		4
        /*0010*/ 	.word	0x00000000
	.align		4
        /*0014*/ 	.word	0xfffffffe
	.align		4
        /*0018*/ 	.word	0x00000000
	.align		4
        /*001c*/ 	.word	0xfffffffd
	.align		4
        /*0020*/ 	.word	0x00000000
	.align		4
        /*0024*/ 	.word	0xfffffffc


//--------------------- .nv.constant4             --------------------------
	.section	.nv.constant4,"a",@progbits
	.align	8
	.align		8
.nv.constant4:
        /*0000*/ 	.dword	__assertfail
	.align		8
        /*0008*/ 	.dword	__unnamed_1
	.align		8
        /*0010*/ 	.dword	_ZN39_INTERNAL_f7be43d2_4_k_cu_5105dec5_28754cuda3std3__45__cpo5beginE
	.align		8
        /*0018*/ 	.dword	_ZN39_INTERNAL_f7be43d2_4_k_cu_5105dec5_28754cuda3std3__45__cpo3endE
	.align		8
        /*0020*/ 	.dword	_ZN39_INTERNAL_f7be43d2_4_k_cu_5105dec5_28754cuda3std3__45__cpo6cbeginE
	.align		8
        /*0028*/ 	.dword	_ZN39_INTERNAL_f7be43d2_4_k_cu_5105dec5_28754cuda3std3__45__cpo4cendE
	.align		8
        /*0030*/ 	.dword	_ZN39_INTERNAL_f7be43d2_4_k_cu_5105dec5_28754cuda3std3__441_GLOBAL__N__f7be43d2_4_k_cu_5105dec5_28756ignoreE
	.align		8
        /*0038*/ 	.dword	_ZN39_INTERNAL_f7be43d2_4_k_cu_5105dec5_28754cuda3std3__419piecewise_constructE
	.align		8
        /*0040*/ 	.dword	_ZN39_INTERNAL_f7be43d2_4_k_cu_5105dec5_28754cuda3std3__48in_placeE
	.align		8
        /*0048*/ 	.dword	_ZN39_INTERNAL_f7be43d2_4_k_cu_5105dec5_28754cuda3std6ranges3__45__cpo4swapE
	.align		8
        /*0050*/ 	.dword	_ZN39_INTERNAL_f7be43d2_4_k_cu_5105dec5_28754cuda3std6ranges3__45__cpo9iter_moveE
	.align		8
        /*0058*/ 	.dword	_ZN39_INTERNAL_f7be43d2_4_k_cu_5105dec5_28754cute7productE
	.align		8
        /*0060*/ 	.dword	_ZN39_INTERNAL_f7be43d2_4_k_cu_5105dec5_28754cute1_E
	.align		8
        /*0068*/ 	.dword	$str$22
	.align		8
        /*0070*/ 	.dword	$str$23


//--------------------- .text._ZN7cutlass13device_kernelINS_4gemm6kernel13GemmUniversalIN4cute5tupleIJiiiiEEENS1_10collective13CollectiveMmaINS1_34MainloopSm90TmaGmmaWarpSpecializedILi3ENS5_IJNS4_1CILi1EEENSA_ILi2EEESB_EEENS1_35KernelTmaWarpSpecializedCooperativeEEENS5_IJNSA_ILi128EEESG_NSA_ILi64EEEEEENS_10bfloat16_tENS5_IJlSB_lEEESJ_SK_NS4_8TiledMMAINS4_8MMA_AtomIJNS4_4SM904GMMA28MMA_64x128x16_F32BF16BF16_SSILNSO_5MajorE0ELSQ_0ELNSO_7ScaleInE1ELSR_1EEEEEENS4_6LayoutINS5_IJSC_SB_SB_EEENS5_IJSB_NSA_ILi0EEESW_EEEEENS5_IJNS4_10UnderscoreESZ_SZ_EEEEENS4_23SM90_TMA_LOAD_MULTICASTENS4_14ComposedLayoutINS4_7SwizzleILi3ELi4ELi3EEENS4_18smem_ptr_flag_bitsILi16EEENSU_INS5_IJNSA_ILi8EEESH_EEENS5_IJSH_SB_EEEEEEEvNS4_8identityENS4_13SM90_TMA_LOADES1C_vS1D_EENS_8epilogue10collective6detail29Sm90TmaWarpSpecializedAdapterINS1H_15DefaultEpilogueISJ_SK_SK_NS1G_6thread17LinearCombinationISJ_Li1EffLNS1L_9ScaleType4KindE0ELNS_15FloatRoundStyleE2ESJ_EENS1_15EpilogueDefaultEEEEEvvEEEEvNT_6ParamsE --------------------------
	.section	.text._ZN7cutlass13device_kernelINS_4gemm6kernel13GemmUniversalIN4cute5tupleIJiiiiEEENS1_10collective13CollectiveMmaINS1_34MainloopSm90TmaGmmaWarpSpecializedILi3ENS5_IJNS4_1CILi1EEENSA_ILi2EEESB_EEENS1_35KernelTmaWarpSpecializedCooperativeEEENS5_IJNSA_ILi128EEESG_NSA_ILi64EEEEEENS_10bfloat16_tENS5_IJlSB_lEEESJ_SK_NS4_8TiledMMAINS4_8MMA_AtomIJNS4_4SM904GMMA28MMA_64x128x16_F32BF16BF16_SSILNSO_5MajorE0ELSQ_0ELNSO_7ScaleInE1ELSR_1EEEEEENS4_6LayoutINS5_IJSC_SB_SB_EEENS5_IJSB_NSA_ILi0EEESW_EEEEENS5_IJNS4_10UnderscoreESZ_SZ_EEEEENS4_23SM90_TMA_LOAD_MULTICASTENS4_14ComposedLayoutINS4_7SwizzleILi3ELi4ELi3EEENS4_18smem_ptr_flag_bitsILi16EEENSU_INS5_IJNSA_ILi8EEESH_EEENS5_IJSH_SB_EEEEEEEvNS4_8identityENS4_13SM90_TMA_LOADES1C_vS1D_EENS_8epilogue10collective6detail29Sm90TmaWarpSpecializedAdapterINS1H_15DefaultEpilogueISJ_SK_SK_NS1G_6thread17LinearCombinationISJ_Li1EffLNS1L_9ScaleType4KindE0ELNS_15FloatRoundStyleE2ESJ_EENS1_15EpilogueDefaultEEEEEvvEEEEvNT_6ParamsE,"ax",@progbits
	.align	128
.text._ZN7cutlass13device_kernelINS_4gemm6kernel13GemmUniversalIN4cute5tupleIJiiiiEEENS1_10collective13CollectiveMmaINS1_34MainloopSm90TmaGmmaWarpSpecializedILi3ENS5_IJNS4_1CILi1EEENSA_ILi2EEESB_EEENS1_35KernelTmaWarpSpecializedCooperativeEEENS5_IJNSA_ILi128EEESG_NSA_ILi64EEEEEENS_10bfloat16_tENS5_IJlSB_lEEESJ_SK_NS4_8TiledMMAINS4_8MMA_AtomIJNS4_4SM904GMMA28MMA_64x128x16_F32BF16BF16_SSILNSO_5MajorE0ELSQ_0ELNSO_7ScaleInE1ELSR_1EEEEEENS4_6LayoutINS5_IJSC_SB_SB_EEENS5_IJSB_NSA_ILi0EEESW_EEEEENS5_IJNS4_10UnderscoreESZ_SZ_EEEEENS4_23SM90_TMA_LOAD_MULTICASTENS4_14ComposedLayoutINS4_7SwizzleILi3ELi4ELi3EEENS4_18smem_ptr_flag_bitsILi16EEENSU_INS5_IJNSA_ILi8EEESH_EEENS5_IJSH_SB_EEEEEEEvNS4_8identityENS4_13SM90_TMA_LOADES1C_vS1D_EENS_8epilogue10collective6detail29Sm90TmaWarpSpecializedAdapterINS1H_15DefaultEpilogueISJ_SK_SK_NS1G_6thread17LinearCombinationISJ_Li1EffLNS1L_9ScaleType4KindE0ELNS_15FloatRoundStyleE2ESJ_EENS1_15EpilogueDefaultEEEEEvvEEEEvNT_6ParamsE:
        .type           _ZN7cutlass13device_kernelINS_4gemm6kernel13GemmUniversalIN4cute5tupleIJiiiiEEENS1_10collective13CollectiveMmaINS1_34MainloopSm90TmaGmmaWarpSpecializedILi3ENS5_IJNS4_1CILi1EEENSA_ILi2EEESB_EEENS1_35KernelTmaWarpSpecializedCooperativeEEENS5_IJNSA_ILi128EEESG_NSA_ILi64EEEEEENS_10bfloat16_tENS5_IJlSB_lEEESJ_SK_NS4_8TiledMMAINS4_8MMA_AtomIJNS4_4SM904GMMA28MMA_64x128x16_F32BF16BF16_SSILNSO_5MajorE0ELSQ_0ELNSO_7ScaleInE1ELSR_1EEEEEENS4_6LayoutINS5_IJSC_SB_SB_EEENS5_IJSB_NSA_ILi0EEESW_EEEEENS5_IJNS4_10UnderscoreESZ_SZ_EEEEENS4_23SM90_TMA_LOAD_MULTICASTENS4_14ComposedLayoutINS4_7SwizzleILi3ELi4ELi3EEENS4_18smem_ptr_flag_bitsILi16EEENSU_INS5_IJNSA_ILi8EEESH_EEENS5_IJSH_SB_EEEEEEEvNS4_8identityENS4_13SM90_TMA_LOADES1C_vS1D_EENS_8epilogue10collective6detail29Sm90TmaWarpSpecializedAdapterINS1H_15DefaultEpilogueISJ_SK_SK_NS1G_6thread17LinearCombinationISJ_Li1EffLNS1L_9ScaleType4KindE0ELNS_15FloatRoundStyleE2ESJ_EENS1_15EpilogueDefaultEEEEEvvEEEEvNT_6ParamsE,@function
        .size           _ZN7cutlass13device_kernelINS_4gemm6kernel13GemmUniversalIN4cute5tupleIJiiiiEEENS1_10collective13CollectiveMmaINS1_34MainloopSm90TmaGmmaWarpSpecializedILi3ENS5_IJNS4_1CILi1EEENSA_ILi2EEESB_EEENS1_35KernelTmaWarpSpecializedCooperativeEEENS5_IJNSA_ILi128EEESG_NSA_ILi64EEEEEENS_10bfloat16_tENS5_IJlSB_lEEESJ_SK_NS4_8TiledMMAINS4_8MMA_AtomIJNS4_4SM904GMMA28MMA_64x128x16_F32BF16BF16_SSILNSO_5MajorE0ELSQ_0ELNSO_7ScaleInE1ELSR_1EEEEEENS4_6LayoutINS5_IJSC_SB_SB_EEENS5_IJSB_NSA_ILi0EEESW_EEEEENS5_IJNS4_10UnderscoreESZ_SZ_EEEEENS4_23SM90_TMA_LOAD_MULTICASTENS4_14ComposedLayoutINS4_7SwizzleILi3ELi4ELi3EEENS4_18smem_ptr_flag_bitsILi16EEENSU_INS5_IJNSA_ILi8EEESH_EEENS5_IJSH_SB_EEEEEEEvNS4_8identityENS4_13SM90_TMA_LOADES1C_vS1D_EENS_8epilogue10collective6detail29Sm90TmaWarpSpecializedAdapterINS1H_15DefaultEpilogueISJ_SK_SK_NS1G_6thread17LinearCombinationISJ_Li1EffLNS1L_9ScaleType4KindE0ELNS_15FloatRoundStyleE2ESJ_EENS1_15EpilogueDefaultEEEEEvvEEEEvNT_6ParamsE,(.L_x_195 - _ZN7cutlass13device_kernelINS_4gemm6kernel13GemmUniversalIN4cute5tupleIJiiiiEEENS1_10collective13CollectiveMmaINS1_34MainloopSm90TmaGmmaWarpSpecializedILi3ENS5_IJNS4_1CILi1EEENSA_ILi2EEESB_EEENS1_35KernelTmaWarpSpecializedCooperativeEEENS5_IJNSA_ILi128EEESG_NSA_ILi64EEEEEENS_10bfloat16_tENS5_IJlSB_lEEESJ_SK_NS4_8TiledMMAINS4_8MMA_AtomIJNS4_4SM904GMMA28MMA_64x128x16_F32BF16BF16_SSILNSO_5MajorE0ELSQ_0ELNSO_7ScaleInE1ELSR_1EEEEEENS4_6LayoutINS5_IJSC_SB_SB_EEENS5_IJSB_NSA_ILi0EEESW_EEEEENS5_IJNS4_10UnderscoreESZ_SZ_EEEEENS4_23SM90_TMA_LOAD_MULTICASTENS4_14ComposedLayoutINS4_7SwizzleILi3ELi4ELi3EEENS4_18smem_ptr_flag_bitsILi16EEENSU_INS5_IJNSA_ILi8EEESH_EEENS5_IJSH_SB_EEEEEEEvNS4_8identityENS4_13SM90_TMA_LOADES1C_vS1D_EENS_8epilogue10collective6detail29Sm90TmaWarpSpecializedAdapterINS1H_15DefaultEpilogueISJ_SK_SK_NS1G_6thread17LinearCombinationISJ_Li1EffLNS1L_9ScaleType4KindE0ELNS_15FloatRoundStyleE2ESJ_EENS1_15EpilogueDefaultEEEEEvvEEEEvNT_6ParamsE)
        .other          _ZN7cutlass13device_kernelINS_4gemm6kernel13GemmUniversalIN4cute5tupleIJiiiiEEENS1_10collective13CollectiveMmaINS1_34MainloopSm90TmaGmmaWarpSpecializedILi3ENS5_IJNS4_1CILi1EEENSA_ILi2EEESB_EEENS1_35KernelTmaWarpSpecializedCooperativeEEENS5_IJNSA_ILi128EEESG_NSA_ILi64EEEEEENS_10bfloat16_tENS5_IJlSB_lEEESJ_SK_NS4_8TiledMMAINS4_8MMA_AtomIJNS4_4SM904GMMA28MMA_64x128x16_F32BF16BF16_SSILNSO_5MajorE0ELSQ_0ELNSO_7ScaleInE1ELSR_1EEEEEENS4_6LayoutINS5_IJSC_SB_SB_EEENS5_IJSB_NSA_ILi0EEESW_EEEEENS5_IJNS4_10UnderscoreESZ_SZ_EEEEENS4_23SM90_TMA_LOAD_MULTICASTENS4_14ComposedLayoutINS4_7SwizzleILi3ELi4ELi3EEENS4_18smem_ptr_flag_bitsILi16EEENSU_INS5_IJNSA_ILi8EEESH_EEENS5_IJSH_SB_EEEEEEEvNS4_8identityENS4_13SM90_TMA_LOADES1C_vS1D_EENS_8epilogue10collective6detail29Sm90TmaWarpSpecializedAdapterINS1H_15DefaultEpilogueISJ_SK_SK_NS1G_6thread17LinearCombinationISJ_Li1EffLNS1L_9ScaleType4KindE0ELNS_15FloatRoundStyleE2ESJ_EENS1_15EpilogueDefaultEEEEEvvEEEEvNT_6ParamsE,@"STO_CUDA_ENTRY STV_DEFAULT"
_ZN7cutlass13device_kernelINS_4gemm6kernel13GemmUniversalIN4cute5tupleIJiiiiEEENS1_10collective13CollectiveMmaINS1_34MainloopSm90TmaGmmaWarpSpecializedILi3ENS5_IJNS4_1CILi1EEENSA_ILi2EEESB_EEENS1_35KernelTmaWarpSpecializedCooperativeEEENS5_IJNSA_ILi128EEESG_NSA_ILi64EEEEEENS_10bfloat16_tENS5_IJlSB_lEEESJ_SK_NS4_8TiledMMAINS4_8MMA_AtomIJNS4_4SM904GMMA28MMA_64x128x16_F32BF16BF16_SSILNSO_5MajorE0ELSQ_0ELNSO_7ScaleInE1ELSR_1EEEEEENS4_6LayoutINS5_IJSC_SB_SB_EEENS5_IJSB_NSA_ILi0EEESW_EEEEENS5_IJNS4_10UnderscoreESZ_SZ_EEEEENS4_23SM90_TMA_LOAD_MULTICASTENS4_14ComposedLayoutINS4_7SwizzleILi3ELi4ELi3EEENS4_18smem_ptr_flag_bitsILi16EEENSU_INS5_IJNSA_ILi8EEESH_EEENS5_IJSH_SB_EEEEEEEvNS4_8identityENS4_13SM90_TMA_LOADES1C_vS1D_EENS_8epilogue10collective6detail29Sm90TmaWarpSpecializedAdapterINS1H_15DefaultEpilogueISJ_SK_SK_NS1G_6thread17LinearCombinationISJ_Li1EffLNS1L_9ScaleType4KindE0ELNS_15FloatRoundStyleE2ESJ_EENS1_15EpilogueDefaultEEEEEvvEEEEvNT_6ParamsE:
[----:B------:R-:W0:Y:S01]  /*0000*/  LDC R1, c[0x0][0x28] ;  /* 0x00000a00ff017b82 */ /* 0x000e220000000800 */
[----:B------:R-:W1:Y:S01]  /*0010*/  S2R R94, SR_TID.X ;  /* 0x00000000005e7919 */ /* 0x000e620000002100 */
[----:B------:R-:W-:Y:S01]  /*0020*/  ELECT P0, URZ, PT ;  /* 0x00000000003f782f */ /* 0x000fe20003800000 */
[----:B------:R-:W-:Y:S01]  /*0030*/  BSSY B0, `(.L_x_0) ;  /* 0x000000f000007945 */ /* 0x000fe20003800000 */
[--C-:B-1----:R-:W-:Y:S02]  /*0040*/  SHF.R.U32.HI R0, RZ, 0x5, R94.reuse ;  /* 0x00000005ff007819 */ /* 0x102fe4000001165e */
[----:B------:R-:W-:-:S03]  /*0050*/  SHF.R.U32.HI R6, RZ, 0x7, R94 ;  /* 0x00000007ff067819 */ /* 0x000fc6000001165e */
[----:B------:R-:W1:Y:S04]  /*0060*/  SHFL.IDX PT, R3, R0, RZ, 0x1f ;  /* 0x00001fff00037589 */ /* 0x000e6800000e0000 */
[----:B------:R2:W3:Y:S01]  /*0070*/  SHFL.IDX PT, R2, R6, RZ, 0x1f ;  /* 0x00001fff06027589 */ /* 0x0004e200000e0000 */
[----:B-1----:R-:W-:-:S13]  /*0080*/  ISETP.NE.OR P0, PT, R3, RZ, !P0 ;  /* 0x000000ff0300720c */ /* 0x002fda0004705670 */
[----:B0-23--:R-:W-:Y:S05]  /*0090*/  @P0 BRA `(.L_x_1) ;  /* 0x0000000000200947 */ /* 0x00dfea0003800000 */
[----:B------:R-:W-:Y:S02]  /*00a0*/  ULDC.64 UR4, c[0x0][0x198] ;  /* 0x0000660000047ab9 */ /* 0x000fe40000000a00 */
[----:B------:R-:W-:Y:S02]  /*00b0*/  UIADD3 UR6, UP0, UR4, 0xf0, URZ ;  /* 0x000000f004067890 */ /* 0x000fe4000ff1e03f */
[----:B------:R-:W-:Y:S02]  /*00c0*/  UIADD3 UR4, UP1, UR4, 0x1f0, URZ ;  /* 0x000001f004047890 */ /* 0x000fe4000ff3e03f */
[----:B------:R-:W-:Y:S02]  /*00d0*/  UIADD3.X UR7, URZ, UR5, URZ, UP0, !UPT ;  /* 0x000000053f077290 */ /* 0x000fe400087fe43f */
[----:B------:R-:W-:-:S07]  /*00e0*/  UIADD3.X UR5, URZ, UR5, URZ, UP1, !UPT ;  /* 0x000000053f057290 */ /* 0x000fce0008ffe43f */
[----:B------:R0:W-:Y:S02]  /*00f0*/  UTMACCTL.PF [UR6] ;  /* 0x00000000060079b9 */ /* 0x0001e40008040000 */
[----:B------:R0:W-:Y:S02]  /*0100*/  UTMACCTL.PF [UR4] ;  /* 0x00000000040079b9 */ /* 0x0001e40008040000 */
[----:B0-----:R-:W-:Y:S01]  /*0110*/  NOP ;  /* 0x0000000000007918 */ /* 0x001fe20000000000 */
.L_x_1:
[----:B------:R-:W-:Y:S05]  /*0120*/  BSYNC B0 ;  /* 0x0000000000007941 */ /* 0x000fea0003800000 */
.L_x_0:
[----:B------:R-:W0:Y:S02]  /*0130*/  SHFL.IDX PT, R5, R0, RZ, 0x1f ;  /* 0x00001fff00057589 */ /* 0x000e2400000e0000 */
[----:B0-----:R-:W-:-:S13]  /*0140*/  ISETP.NE.AND P0, PT, R5, RZ, PT ;  /* 0x000000ff0500720c */ /* 0x001fda0003f05270 */
[----:B------:R-:W-:Y:S05]  /*0150*/  @P0 BRA `(.L_x_2) ;  /* 0x0000000000500947 */ /* 0x000fea0003800000 */
[----:B------:R-:W0:Y:S01]  /*0160*/  S2UR UR8, SR_CgaCtaId ;  /* 0x00000000000879c3 */ /* 0x000e220000008800 */
[----:B------:R-:W-:Y:S01]  /*0170*/  UMOV UR4, 0x400 ;  /* 0x0000040000047882 */ /* 0x000fe20000000000 */
[----:B------:R-:W-:Y:S01]  /*0180*/  UMOV UR5, 0x1 ;  /* 0x0000000100057882 */ /* 0x000fe20000000000 */
[----:B------:R-:W-:Y:S01]  /*0190*/  UMOV UR6, 0x4 ;  /* 0x0000000400067882 */ /* 0x000fe20000000000 */
[----:B------:R-:W-:Y:S01]  /*01a0*/  ELECT P0, URZ, PT ;  /* 0x00000000003f782f */ /* 0x000fe20003800000 */
[----:B------:R-:W-:-:S04]  /*01b0*/  UIADD3 UR6, -UR6, 0x100000, URZ ;  /* 0x0010000006067890 */ /* 0x000fc8000fffe13f */
[----:B------:R-:W-:Y:S02]  /*01c0*/  USHF.L.U32 UR7, UR6, 0xb, URZ ;  /* 0x0000000b06077899 */ /* 0x000fe4000800063f */
[----:B------:R-:W-:Y:S02]  /*01d0*/  USHF.L.U32 UR6, UR6, 0x1, URZ ;  /* 0x0000000106067899 */ /* 0x000fe4000800063f */
[----:B0-----:R-:W-:Y:S02]  /*01e0*/  ULEA UR8, UR8, UR4, 0x18 ;  /* 0x0000000408087291 */ /* 0x001fe4000f8ec03f */
[----:B------:R-:W-:-:S04]  /*01f0*/  UIADD3 UR4, -UR5, 0x100000, URZ ;  /* 0x0010000005047890 */ /* 0x000fc8000fffe13f */
[----:B------:R-:W-:Y:S02]  /*0200*/  USHF.L.U32 UR5, UR4, 0xb, URZ ;  /* 0x0000000b04057899 */ /* 0x000fe4000800063f */
[----:B------:R-:W-:Y:S01]  /*0210*/  USHF.L.U32 UR4, UR4, 0x1, URZ ;  /* 0x0000000104047899 */ /* 0x000fe2000800063f */
[----:B------:R-:W0:Y:S11]  /*0220*/  FENCE.VIEW.ASYNC.S ;  /* 0x00000000000073c6 */ /* 0x000e360000000000 */
[----:B0-----:R0:W1:Y:S01]  /*0230*/  SYNCS.EXCH.64 URZ, [UR8], UR4 ;  /* 0x00000004083f75b2 */ /* 0x0010620008000100 */
[----:B------:R0:W2:Y:S01]  /*0240*/  SYNCS.EXCH.64 URZ, [UR8+0x18], UR6 ;  /* 0x00001806083f75b2 */ /* 0x0000a20008000100 */
[----:B------:R0:W3:Y:S01]  /*0250*/  SYNCS.EXCH.64 URZ, [UR8+0x8], UR4 ;  /* 0x00000804083f75b2 */ /* 0x0000e20008000100 */
[----:B------:R0:W4:Y:S01]  /*0260*/  SYNCS.EXCH.64 URZ, [UR8+0x20], UR6 ;  /* 0x00002006083f75b2 */ /* 0x0001220008000100 */
[----:B------:R0:W0:Y:S01]  /*0270*/  SYNCS.EXCH.64 URZ, [UR8+0x10], UR4 ;  /* 0x00001004083f75b2 */ /* 0x0000220008000100 */
[----:B------:R0:W0:Y:S01]  /*0280*/  SYNCS.EXCH.64 URZ, [UR8+0x28], UR6 ;  /* 0x00002806083f75b2 */ /* 0x0000220008000100 */
[----:B------:R-:W-:Y:S01]  /*0290*/  NOP ;  /* 0x0000000000007918 */ /* 0x000fe20000000000 */
.L_x_2:
[----:B------:R-:W-:Y:S01]  /*02a0*/  SHF.R.S32.HI R7, RZ, 0x1f, R94 ;  /* 0x0000001fff077819 */ /* 0x000fe2000001145e */
[----:B------:R-:W5:Y:S01]  /*02b0*/  SHFL.IDX PT, R0, R0, RZ, 0x1f ;  /* 0x00001fff00007589 */ /* 0x000f6200000e0000 */
[----:B0-----:R-:W0:Y:S01]  /*02c0*/  S2UR UR8, SR_CTAID.X ;  /* 0x00000000000879c3 */ /* 0x001e220000002500 */
[----:B------:R-:W-:Y:S02]  /*02d0*/  ELECT P0, URZ, PT ;  /* 0x00000000003f782f */ /* 0x000fe40003800000 */
[----:B------:R-:W-:Y:S01]  /*02e0*/  LEA.HI R7, R7, R94, RZ, 0x7 ;  /* 0x0000005e07077211 */ /* 0x000fe200078f38ff */
[----:B------:R-:W1:Y:S01]  /*02f0*/  S2R R4, SR_CTAID.Y ;  /* 0x0000000000047919 */ /* 0x000e620000002600 */
[----:B------:R-:W-:Y:S01]  /*0300*/  ULDC UR4, c[0x0][0x154] ;  /* 0x0000550000047ab9 */ /* 0x000fe20000000800 */
[----:B------:R-:W-:Y:S01]  /*0310*/  NOP ;  /* 0x0000000000007918 */ /* 0x000fe20000000000 */
[----:B------:R-:W-:Y:S01]  /*0320*/  LOP3.LUT R7, R7, 0xffffff80, RZ, 0xc0, !PT ;  /* 0xffffff8007077812 */ /* 0x000fe200078ec0ff */
[----:B------:R-:W-:Y:S01]  /*0330*/  NOP ;  /* 0x0000000000007918 */ /* 0x000fe20000000000 */
[----:B------:R-:W2:Y:S03]  /*0340*/  LDC R14, c[0x0][0x140] ;  /* 0x00005000ff0e7b82 */ /* 0x000ea60000000800 */
[----:B------:R-:W-:-:S05]  /*0350*/  IMAD.IADD R7, R94, 0x1, -R7 ;  /* 0x000000015e077824 */ /* 0x000fca00078e0a07 */
[----:B------:R-:W-:Y:S01]  /*0360*/  SHF.R.S32.HI R8, RZ, 0x1f, R7 ;  /* 0x0000001fff087819 */ /* 0x000fe20000011407 */
[----:B------:R-:W3:Y:S01]  /*0370*/  LDC R12, c[0x0][0x144] ;  /* 0x00005100ff0c7b82 */ /* 0x000ee20000000800 */
[----:B------:R-:W-:Y:S02]  /*0380*/  LOP3.LUT P2, RZ, R7, 0x7, RZ, 0xc0, !PT ;  /* 0x0000000707ff7812 */ /* 0x000fe4000784c0ff */
[----:B------:R-:W-:Y:S02]  /*0390*/  LEA.HI R8, R8, R7, RZ, 0x3 ;  /* 0x0000000708087211 */ /* 0x000fe400078f18ff */
[----:B-----5:R-:W-:Y:S02]  /*03a0*/  ISETP.NE.OR P0, PT, R0, RZ, !P0 ;  /* 0x000000ff0000720c */ /* 0x020fe40004705670 */
[--C-:B------:R-:W-:Y:S02]  /*03b0*/  SHF.R.S32.HI R0, RZ, 0x3, R8.reuse ;  /* 0x00000003ff007819 */ /* 0x100fe40000011408 */
[----:B------:R-:W-:-:S02]  /*03c0*/  SHF.R.S32.HI R9, RZ, 0x1f, R8 ;  /* 0x0000001fff097819 */ /* 0x000fc40000011408 */
[----:B------:R-:W-:Y:S02]  /*03d0*/  SHF.R.S32.HI R8, RZ, 0x1f, R5 ;  /* 0x0000001fff087819 */ /* 0x000fe40000011405 */
[----:B------:R-:W-:Y:S02]  /*03e0*/  LEA.HI R9, R9, R0, RZ, 0x2 ;  /* 0x0000000009097211 */ /* 0x000fe400078f10ff */
[----:B------:R-:W-:Y:S02]  /*03f0*/  LEA.HI R8, R8, R5, RZ, 0x2 ;  /* 0x0000000508087211 */ /* 0x000fe400078f10ff */
[----:B-1----:R-:W-:Y:S01]  /*0400*/  I2FP.F32.U32 R11, R4 ;  /* 0x00000004000b7245 */ /* 0x002fe20000201000 */
[----:B------:R-:W-:Y:S01]  /*0410*/  VOTEU.ALL UP0, P0 ;  /* 0x00000000003f7886 */ /* 0x000fe20000000000 */
[----:B------:R-:W-:Y:S01]  /*0420*/  LOP3.LUT R10, R8, 0x3ffffffc, RZ, 0xc0, !PT ;  /* 0x3ffffffc080a7812 */ /* 0x000fe200078ec0ff */
[----:B------:R-:W-:Y:S01]  /*0430*/  VOTEU.ALL UP1, P0 ;  /* 0x00000000003f7886 */ /* 0x000fe20000020000 */
[----:B------:R-:W-:Y:S01]  /*0440*/  LOP3.LUT R9, R9, 0xfffffffc, RZ, 0xc0, !PT ;  /* 0xfffffffc09097812 */ /* 0x000fe200078ec0ff */
[----:B------:R-:W-:Y:S01]  /*0450*/  FMUL R13, R11, UR4 ;  /* 0x000000040b0d7c20 */ /* 0x000fe20008400000 */
[----:B------:R-:W1:Y:S01]  /*0460*/  @!UP0 S2UR UR7, SR_CgaCtaId ;  /* 0x00000000000789c3 */ /* 0x000e620000008800 */
[----:B------:R-:W-:Y:S01]  /*0470*/  IMAD.IADD R11, R5, 0x1, -R10 ;  /* 0x00000001050b7824 */ /* 0x000fe200078e0a0a */
[----:B0-----:R-:W-:Y:S01]  /*0480*/  I2FP.F32.U32 R10, UR8 ;  /* 0x00000008000a7c45 */ /* 0x001fe20008201000 */
[----:B------:R-:W-:Y:S01]  /*0490*/  IMAD.IADD R8, R0, 0x1, -R9 ;  /* 0x0000000100087824 */ /* 0x000fe200078e0a09 */
[----:B------:R-:W-:Y:S01]  /*04a0*/  ULDC UR4, c[0x0][0x150] ;  /* 0x0000540000047ab9 */ /* 0x000fe20000000800 */
[----:B------:R-:W0:Y:S01]  /*04b0*/  F2I.U32.TRUNC.NTZ R13, R13 ;  /* 0x0000000d000d7305 */ /* 0x000e22000020f000 */
[----:B------:R-:W-:Y:S01]  /*04c0*/  SHF.R.S32.HI R0, RZ, 0x1f, R3 ;  /* 0x0000001fff007819 */ /* 0x000fe20000011403 */
[----:B------:R-:W-:Y:S01]  /*04d0*/  FMUL R10, R10, UR4 ;  /* 0x000000040a0a7c20 */ /* 0x000fe20008400000 */
[----:B------:R-:W5:Y:S01]  /*04e0*/  LDC R9, c[0x0][0x148] ;  /* 0x00005200ff097b82 */ /* 0x000f620000000800 */
[----:B------:R-:W-:Y:S01]  /*04f0*/  IMAD R8, R11, 0x4, R8 ;  /* 0x000000040b087824 */ /* 0x000fe200078e0208 */
[----:B------:R-:W-:Y:S01]  /*0500*/  LEA.HI R0, R0, R3, RZ, 0x2 ;  /* 0x0000000300007211 */ /* 0x000fe200078f10ff */
[----:B------:R-:W-:Y:S01]  /*0510*/  UMOV UR4, 0x20 ;  /* 0x0000002000047882 */ /* 0x000fe20000000000 */
[----:B------:R-:W-:Y:S01]  /*0520*/  @!UP0 UMOV UR6, 0x400 ;  /* 0x0000040000068882 */ /* 0x000fe20000000000 */
[----:B------:R-:W4:Y:S01]  /*0530*/  F2I.U32.TRUNC.NTZ R10, R10 ;  /* 0x0000000a000a7305 */ /* 0x000f22000020f000 */
[----:B------:R-:W-:Y:S01]  /*0540*/  LOP3.LUT R0, R0, 0xfffffffc, RZ, 0xc0, !PT ;  /* 0xfffffffc00007812 */ /* 0x000fe200078ec0ff */
[----:B------:R-:W-:Y:S01]  /*0550*/  IMAD.SHL.U32 R19, R8, 0x4, RZ ;  /* 0x0000000408137824 */ /* 0x000fe200078e00ff */
[----:B------:R-:W-:-:S04]  /*0560*/  @!UP0 UIADD3 UR4, -UR4, 0x100000, URZ ;  /* 0x0010000004048890 */ /* 0x000fc8000fffe13f */
[----:B------:R-:W-:Y:S02]  /*0570*/  @!UP0 USHF.L.U32 UR5, UR4, 0xb, URZ ;  /* 0x0000000b04058899 */ /* 0x000fe4000800063f */
[----:B------:R-:W-:Y:S01]  /*0580*/  @!UP0 USHF.L.U32 UR4, UR4, 0x1, URZ ;  /* 0x0000000104048899 */ /* 0x000fe2000800063f */
[----:B--2---:R-:W-:Y:S01]  /*0590*/  ISETP.EQ.U32.AND P3, PT, R14, 0x1, PT ;  /* 0x000000010e00780c */ /* 0x004fe20003f62070 */
[----:B------:R-:W-:Y:S01]  /*05a0*/  IMAD.IADD R3, R3, 0x1, -R0 ;  /* 0x0000000103037824 */ /* 0x000fe200078e0a00 */
[----:B------:R-:W-:Y:S01]  /*05b0*/  LOP3.LUT R19, R8, 0xc, R19, 0x78, !PT ;  /* 0x0000000c08137812 */ /* 0x000fe200078e7813 */
[----:B0-----:R-:W-:Y:S02]  /*05c0*/  IMAD.MOV R20, RZ, RZ, -R13 ;  /* 0x000000ffff147224 */ /* 0x001fe400078e0a0d */
[----:B------:R-:W-:Y:S01]  /*05d0*/  VIADD R8, R2, 0xffffffff ;  /* 0xffffffff02087836 */ /* 0x000fe20000000000 */
[----:B-1----:R-:W-:Y:S01]  /*05e0*/  @!UP0 ULEA UR6, UR7, UR6, 0x18 ;  /* 0x0000000607068291 */ /* 0x002fe2000f8ec03f */
[----:B------:R-:W-:Y:S01]  /*05f0*/  ISETP.NE.AND P1, PT, R3, 0x3, PT ;  /* 0x000000030300780c */ /* 0x000fe20003f25270 */
[----:B------:R-:W-:Y:S01]  /*0600*/  VOTEU.ALL UP0, P0 ;  /* 0x00000000003f7886 */ /* 0x000fe20000000000 */
[----:B------:R-:W-:Y:S01]  /*0610*/  ISETP.LT.U32.AND P0, PT, R19, 0x2, !P2 ;  /* 0x000000021300780c */ /* 0x000fe20005701070 */
[----:B----4-:R-:W-:Y:S01]  /*0620*/  IMAD.MOV R7, RZ, RZ, -R10 ;  /* 0x000000ffff077224 */ /* 0x010fe200078e0a0a */
[----:B------:R-:W-:-:S02]  /*0630*/  ISETP.EQ.OR P1, PT, R3, RZ, !P1 ;  /* 0x000000ff0300720c */ /* 0x000fc40004f22670 */
[----:B------:R-:W-:Y:S01]  /*0640*/  ISETP.GE.U32.AND P5, PT, R8, 0x2, PT ;  /* 0x000000020800780c */ /* 0x000fe20003fa6070 */
[----:B-----5:R-:W-:Y:S01]  /*0650*/  IMAD R0, R9, R20, R4 ;  /* 0x0000001409007224 */ /* 0x020fe200078e0204 */
[----:B------:R-:W-:Y:S01]  /*0660*/  ISETP.EQ.AND P1, PT, R2, RZ, P1 ;  /* 0x000000ff0200720c */ /* 0x000fe20000f22270 */
[----:B---3--:R-:W-:Y:S01]  /*0670*/  IMAD R7, R12, R7, UR8 ;  /* 0x000000080c077e24 */ /* 0x008fe2000f8e0207 */
[----:B------:R-:W-:Y:S01]  /*0680*/  ISETP.NE.AND P2, PT, R2, RZ, PT ;  /* 0x000000ff0200720c */ /* 0x000fe20003f45270 */
[----:B------:R-:W0:Y:S02]  /*0690*/  FENCE.VIEW.ASYNC.S ;  /* 0x00000000000073c6 */ /* 0x000e240000000000 */
[----:B0-----:R0:W1:Y:S01]  /*06a0*/  @!UP0 SYNCS.EXCH.64 URZ, [UR6+0x40], UR4 ;  /* 0x00004004063f85b2 */ /* 0x0010620008000100 */
[----:B------:R-:W-:Y:S02]  /*06b0*/  ISETP.NE.AND P4, PT, R0, R19, PT ;  /* 0x000000130000720c */ /* 0x000fe40003f85270 */
[----:B------:R-:W-:-:S02]  /*06c0*/  SEL R18, RZ, 0x1, !P1 ;  /* 0x00000001ff127807 */ /* 0x000fc40004800000 */
[----:B------:R-:W-:Y:S02]  /*06d0*/  ISETP.EQ.OR P4, PT, R7, RZ, !P4 ;  /* 0x000000ff0700720c */ /* 0x000fe40006782670 */
[----:B------:R-:W-:Y:S02]  /*06e0*/  LOP3.LUT R0, R94, 0x7f, RZ, 0xc0, !PT ;  /* 0x0000007f5e007812 */ /* 0x000fe400078ec0ff */
[----:B------:R-:W-:Y:S02]  /*06f0*/  PLOP3.LUT P0, PT, P0, P4, PT, 0x80, 0x0 ;  /* 0x000000000000781c */ /* 0x000fe40000709070 */
[----:B------:R-:W-:Y:S02]  /*0700*/  SEL R18, R18, 0x2, P5 ;  /* 0x0000000212127807 */ /* 0x000fe40002800000 */
[----:B------:R-:W-:Y:S01]  /*0710*/  P2R R102, PR, RZ, 0x1 ;  /* 0x00000001ff667803 */ /* 0x000fe20000000000 */
[----:B------:R0:W2:Y:S01]  /*0720*/  @!UP1 SYNCS.EXCH.64 URZ, [UR6+0x48], UR4 ;  /* 0x00004804063f95b2 */ /* 0x0000a20008000100 */
[----:B------:R-:W-:Y:S01]  /*0730*/  NOP ;  /* 0x0000000000007918 */ /* 0x000fe20000000000 */
[----:B------:R-:W-:Y:S06]  /*0740*/  @!P3 BRA `(.L_x_3) ;  /* 0x000000000008b947 */ /* 0x000fec0003800000 */
[----:B-12---:R-:W-:Y:S01]  /*0750*/  UCGABAR_ARV ;  /* 0x00000000000079c7 */ /* 0x006fe20008000000 */
[----:B------:R-:W-:Y:S05]  /*0760*/  BRA `(.L_x_4) ;  /* 0x0000000000047947 */ /* 0x000fea0003800000 */
.L_x_3:
[----:B-12---:R-:W-:Y:S01]  /*0770*/  NOP ;  /* 0x0000000000007918 */ /* 0x006fe20000000000 */
.L_x_4:
[----:B------:R-:W1:Y:S01]  /*0780*/  LDC R2, c[0x0][0x65c] ;  /* 0x00019700ff027b82 */ /* 0x000e620000000800 */
[----:B------:R-:W-:Y:S02]  /*0790*/  IMAD.U32 R10, RZ, RZ, UR8 ;  /* 0x00000008ff0a7e24 */ /* 0x000fe4000f8e00ff */
[----:B------:R-:W-:Y:S01]  /*07a0*/  IMAD.MOV.U32 R11, RZ, RZ, RZ ;  /* 0x000000ffff0b7224 */ /* 0x000fe200078e00ff */
[----:B-1----:R-:W-:-:S04]  /*07b0*/  ISETP.NE.AND P1, PT, R2, 0x1, PT ;  /* 0x000000010200780c */ /* 0x002fc80003f25270 */
[----:B------:R-:W-:-:S09]  /*07c0*/  P2R R5, PR, RZ, 0x2 ;  /* 0x00000002ff057803 */ /* 0x000fd20000000000 */
[----:B------:R-:W1:Y:S01]  /*07d0*/  @P1 LDC R17, c[0x0][0x10] ;  /* 0x00000400ff111b82 */ /* 0x000e620000000800 */
[----:B------:R-:W-:Y:S02]  /*07e0*/  @P1 IMAD.MOV.U32 R5, RZ, RZ, RZ ;  /* 0x000000ffff051224 */ /* 0x000fe400078e00ff */
[----:B------:R-:W-:-:S05]  /*07f0*/  @P1 IMAD.MOV.U32 R15, RZ, RZ, RZ ;  /* 0x000000ffff0f1224 */ /* 0x000fca00078e00ff */
[----:B------:R-:W2:Y:S01]  /*0800*/  @!P1 LDC R13, c[0x0][0xc] ;  /* 0x00000300ff0d9b82 */ /* 0x000ea20000000800 */
[----:B0-----:R-:W-:Y:S01]  /*0810*/  ULDC UR4, c[0x0][0xc] ;  /* 0x0000030000047ab9 */ /* 0x001fe20000000800 */
[----:B------:R-:W-:Y:S01]  /*0820*/  ULDC UR5, c[0x0][0x10] ;  /* 0x0000040000057ab9 */ /* 0x000fe20000000800 */
[----:B------:R-:W-:Y:S01]  /*0830*/  ULDC UR6, c[0x0][0x14] ;  /* 0x0000050000067ab9 */ /* 0x000fe20000000800 */
[----:B------:R-:W-:-:S04]  /*0840*/  UIMAD.WIDE.U32 UR4, UR4, UR5, URZ ;  /* 0x00000005040472a5 */ /* 0x000fc8000f8e003f */
[----:B------:R-:W-:Y:S02]  /*0850*/  UIMAD.WIDE.U32 UR36, UR4, UR6, URZ ;  /* 0x00000006042472a5 */ /* 0x000fe4000f8e003f */
[----:B------:R-:W-:-:S04]  /*0860*/  UIMAD UR42, UR5, UR6, URZ ;  /* 0x00000006052a72a4 */ /* 0x000fc8000f8e023f */
[----:B------:R-:W-:Y:S01]  /*0870*/  UIADD3 UR42, UR37, UR42, URZ ;  /* 0x0000002a252a7290 */ /* 0x000fe2000fffe03f */
[----:B-1----:R-:W-:-:S04]  /*0880*/  @P1 IMAD.WIDE.U32 R16, R17, UR8, R4 ;  /* 0x0000000811101c25 */ /* 0x002fc8000f8e0004 */
[----:B------:R-:W-:Y:S02]  /*0890*/  @P1 IMAD.IADD R17, R17, 0x1, R15 ;  /* 0x0000000111111824 */ /* 0x000fe400078e020f */
[----:B--2---:R-:W-:-:S04]  /*08a0*/  @!P1 IMAD.WIDE.U32 R10, R4, R13, R10 ;  /* 0x0000000d040a9225 */ /* 0x004fc800078e000a */
[----:B------:R-:W-:Y:S02]  /*08b0*/  @!P1 IMAD.MOV.U32 R16, RZ, RZ, R10 ;  /* 0x000000ffff109224 */ /* 0x000fe400078e000a */
[----:B------:R-:W-:Y:S01]  /*08c0*/  @!P1 IMAD.MOV.U32 R17, RZ, RZ, R11 ;  /* 0x000000ffff119224 */ /* 0x000fe200078e000b */
[----:B------:R-:W-:Y:S06]  /*08d0*/  @!P3 BRA `(.L_x_5) ;  /* 0x00000000000cb947 */ /* 0x000fec0003800000 */
[----:B------:R-:W-:Y:S01]  /*08e0*/  UCGABAR_WAIT ;  /* 0x0000000000007dc7 */ /* 0x000fe20008000000 */
[----:B------:R-:W-:Y:S01]  /*08f0*/  CCTL.IVALL ;  /* 0x00000000ff00798f */ /* 0x000fe20002000000 */
[----:B------:R-:W-:Y:S05]  /*0900*/  BRA `(.L_x_6) ;  /* 0x0000000000047947 */ /* 0x000fea0003800000 */
.L_x_5:
[----:B------:R-:W-:Y:S06]  /*0910*/  BAR.SYNC.DEFER_BLOCKING 0x0 ;  /* 0x0000000000007b1d */ /* 0x000fec0000010000 */
.L_x_6:
[----:B------:R-:W-:Y:S05]  /*0920*/  @!P2 BRA `(.L_x_7) ;  /* 0x0000005c0090a947 */ /* 0x000fea0003800000 */
[----:B------:R-:W-:-:S13]  /*0930*/  ISETP.GT.U32.AND P0, PT, R8, 0x1, PT ;  /* 0x000000010800780c */ /* 0x000fda0003f04070 */
[----:B------:R-:W-:Y:S05]  /*0940*/  @P0 EXIT ;  /* 0x000000000000094d */ /* 0x000fea0003800000 */
[----:B------:R-:W-:Y:S01]  /*0950*/  ULDC.64 UR4, c[0x0][0x650] ;  /* 0x0001940000047ab9 */ /* 0x000fe20000000a00 */
[----:B------:R-:W-:Y:S01]  /*0960*/  PRMT R3, RZ, 0x7610, R3 ;  /* 0x00007610ff037816 */ /* 0x000fe20000000003 */
[----:B------:R-:W-:Y:S01]  /*0970*/  IMAD.MOV.U32 R101, RZ, RZ, -0x1 ;  /* 0xffffffffff657424 */ /* 0x000fe200078e00ff */
[----:B------:R-:W-:Y:S01]  /*0980*/  ISETP.GE.U32.AND P0, PT, R16, UR4, PT ;  /* 0x0000000410007c0c */ /* 0x000fe2000bf06070 */
[----:B------:R-:W-:Y:S02]  /*0990*/  IMAD.MOV.U32 R100, RZ, RZ, -0x1 ;  /* 0xffffffffff647424 */ /* 0x000fe400078e00ff */
[----:B------:R-:W-:Y:S01]  /*09a0*/  IMAD.MOV.U32 R99, RZ, RZ, -0x1 ;  /* 0xffffffffff637424 */ /* 0x000fe200078e00ff */
[----:B------:R-:W-:-:S13]  /*09b0*/  ISETP.GE.U32.AND.EX P0, PT, R17, UR5, PT, P0 ;  /* 0x0000000511007c0c */ /* 0x000fda000bf06100 */
[----:B------:R-:W-:Y:S05]  /*09c0*/  @P0 BRA `(.L_x_8) ;  /* 0x0000000400280947 */ /* 0x000fea0003800000 */
[----:B------:R-:W0:Y:S01]  /*09d0*/  LDC.64 R22, c[0x0][0x628] ;  /* 0x00018a00ff167b82 */ /* 0x000e220000000a00 */
[----:B------:R-:W-:Y:S02]  /*09e0*/  IMAD.MOV.U32 R10, RZ, RZ, R16 ;  /* 0x000000ffff0a7224 */ /* 0x000fe400078e0010 */
[----:B------:R-:W-:-:S05]  /*09f0*/  IMAD.MOV.U32 R11, RZ, RZ, R17 ;  /* 0x000000ffff0b7224 */ /* 0x000fca00078e0011 */
[----:B------:R-:W1:Y:S08]  /*0a00*/  LDC R8, c[0x0][0x630] ;  /* 0x00018c00ff087b82 */ /* 0x000e700000000800 */
[----:B------:R-:W2:Y:S01]  /*0a10*/  LDC.64 R24, c[0x0][0x620] ;  /* 0x00018800ff187b82 */ /* 0x000ea20000000a00 */
[----:B0-----:R-:W-:-:S04]  /*0a20*/  ISETP.NE.U32.AND P0, PT, R22, RZ, PT ;  /* 0x000000ff1600720c */ /* 0x001fc80003f05070 */
[----:B------:R-:W-:-:S13]  /*0a30*/  ISETP.NE.AND.EX P0, PT, R23, RZ, PT, P0 ;  /* 0x000000ff1700720c */ /* 0x000fda0003f05300 */
[----:B-12---:R-:W-:Y:S05]  /*0a40*/  @!P0 BRA `(.L_x_9) ;  /* 0x0000000000288947 */ /* 0x006fea0003800000 */
[----:B------:R-:W0:Y:S02]  /*0a50*/  LDC R3, c[0x0][0x634] ;  /* 0x00018d00ff037b82 */ /* 0x000e240000000800 */
[----:B0-----:R-:W-:-:S05]  /*0a60*/  IADD3 R3, P0, R16, R3, RZ ;  /* 0x0000000310037210 */ /* 0x001fca0007f1e0ff */
[----:B------:R-:W-:-:S04]  /*0a70*/  IMAD.X R21, RZ, RZ, R17, P0 ;  /* 0x000000ffff157224 */ /* 0x000fc800000e0611 */
[----:B------:R-:W-:-:S04]  /*0a80*/  IMAD.WIDE.U32 R10, R21, R22, RZ ;  /* 0x00000016150a7225 */ /* 0x000fc800078e00ff */
[----:B------:R-:W-:-:S04]  /*0a90*/  IMAD.WIDE.U32 R12, P0, R3, R23, R10 ;  /* 0x00000017030c7225 */ /* 0x000fc8000780000a */
[----:B------:R-:W-:-:S04]  /*0aa0*/  IMAD.WIDE.U32 R10, R3, R22, RZ ;  /* 0x00000016030a7225 */ /* 0x000fc800078e00ff */
[----:B------:R-:W-:Y:S01]  /*0ab0*/  IMAD.X R15, RZ, RZ, RZ, P0 ;  /* 0x000000ffff0f7224 */ /* 0x000fe200000e06ff */
[----:B------:R-:W-:Y:S01]  /*0ac0*/  IADD3 RZ, P0, R11, R12, RZ ;  /* 0x0000000c0bff7210 */ /* 0x000fe20007f1e0ff */
[----:B------:R-:W-:-:S04]  /*0ad0*/  IMAD.MOV.U32 R14, RZ, RZ, R13 ;  /* 0x000000ffff0e7224 */ /* 0x000fc800078e000d */
[----:B------:R-:W-:-:S08]  /*0ae0*/  IMAD.WIDE.U32.X R10, R21, R23, R14, P0 ;  /* 0x00000017150a7225 */ /* 0x000fd000000e040e */
.L_x_9:
[----:B------:R-:W0:Y:S01]  /*0af0*/  LDC.64 R28, c[0x0][0x640] ;  /* 0x00019000ff1c7b82 */ /* 0x000e220000000a00 */
[-CC-:B------:R-:W-:Y:S01]  /*0b00*/  SHF.R.U64 R99, R10, R8.reuse, R11.reuse ;  /* 0x000000080a637219 */ /* 0x180fe2000000120b */
[----:B------:R-:W-:Y:S01]  /*0b10*/  IMAD.MOV.U32 R23, RZ, RZ, 0x1 ;  /* 0x00000001ff177424 */ /* 0x000fe200078e00ff */
[----:B------:R-:W-:Y:S02]  /*0b20*/  SHF.R.U32.HI R3, RZ, R8, R11 ;  /* 0x00000008ff037219 */ /* 0x000fe4000001160b */
[----:B------:R-:W-:-:S03]  /*0b30*/  IADD3 R5, P0, RZ, -R99, RZ ;  /* 0x80000063ff057210 */ /* 0x000fc60007f1e0ff */
[----:B------:R-:W1:Y:S02]  /*0b40*/  LDC R12, c[0x0][0x618] ;  /* 0x00018600ff0c7b82 */ /* 0x000e640000000800 */
[----:B------:R-:W-:Y:S02]  /*0b50*/  IMAD.X R3, RZ, RZ, ~R3, P0 ;  /* 0x000000ffff037224 */ /* 0x000fe400000e0e03 */
[----:B------:R-:W-:-:S04]  /*0b60*/  IMAD.WIDE.U32 R10, R5, R24, R16 ;  /* 0x00000018050a7225 */ /* 0x000fc800078e0010 */
[----:B------:R-:W2:Y:S01]  /*0b70*/  LDC R22, c[0x0][0x608] ;  /* 0x00018200ff167b82 */ /* 0x000ea20000000800 */
[----:B------:R-:W-:Y:S02]  /*0b80*/  IMAD R8, R3, R24, RZ ;  /* 0x0000001803087224 */ /* 0x000fe400078e02ff */
[----:B------:R-:W-:Y:S02]  /*0b90*/  IMAD.MOV.U32 R3, RZ, RZ, -0x1 ;  /* 0xffffffffff037424 */ /* 0x000fe400078e00ff */
[----:B------:R-:W-:-:S03]  /*0ba0*/  IMAD R5, R5, R25, R8 ;  /* 0x0000001905057224 */ /* 0x000fc600078e0208 */
[----:B------:R-:W3:Y:S01]  /*0bb0*/  LDC R26, c[0x0][0x658] ;  /* 0x00019600ff1a7b82 */ /* 0x000ee20000000800 */
[----:B------:R-:W-:Y:S01]  /*0bc0*/  IMAD.IADD R5, R11, 0x1, R5 ;  /* 0x000000010b057824 */ /* 0x000fe200078e0205 */
[----:B0-----:R-:W-:-:S04]  /*0bd0*/  ISETP.NE.U32.AND P0, PT, R28, RZ, PT ;  /* 0x000000ff1c00720c */ /* 0x001fc80003f05070 */
[----:B------:R-:W-:Y:S02]  /*0be0*/  ISETP.NE.AND.EX P0, PT, R29, RZ, PT, P0 ;  /* 0x000000ff1d00720c */ /* 0x000fe40003f05300 */
[----:B------:R-:W0:Y:S01]  /*0bf0*/  LDC R24, c[0x0][0x600] ;  /* 0x00018000ff187b82 */ /* 0x000e220000000800 */
[-CC-:B-1----:R-:W-:Y:S02]  /*0c00*/  SHF.R.U64 R14, R10, R12.reuse, R5.reuse ;  /* 0x0000000c0a0e7219 */ /* 0x182fe40000001205 */
[----:B------:R-:W-:-:S05]  /*0c10*/  SHF.R.U32.HI R5, RZ, R12, R5 ;  /* 0x0000000cff057219 */ /* 0x000fca0000011605 */
[----:B------:R-:W1:Y:S01]  /*0c20*/  LDC R15, c[0x0][0x648] ;  /* 0x00019200ff0f7b82 */ /* 0x000e620000000800 */
[-CC-:B--2---:R-:W-:Y:S02]  /*0c30*/  SHF.R.U64 R27, R14, R22.reuse, R5.reuse ;  /* 0x000000160e1b7219 */ /* 0x184fe40000001205 */
[----:B------:R-:W-:Y:S01]  /*0c40*/  SHF.R.U32.HI R5, RZ, R22, R5 ;  /* 0x00000016ff057219 */ /* 0x000fe20000011605 */
[----:B------:R-:W-:-:S04]  /*0c50*/  IMAD R22, R9, R20, R4 ;  /* 0x0000001409167224 */ /* 0x000fc800078e0204 */
[----:B------:R-:W2:Y:S01]  /*0c60*/  LDC R21, c[0x0][0x638] ;  /* 0x00018e00ff157b82 */ /* 0x000ea20000000800 */
[-CC-:B---3--:R-:W-:Y:S02]  /*0c70*/  SHF.R.U64 R20, R27, R26.reuse, R5.reuse ;  /* 0x0000001a1b147219 */ /* 0x188fe40000001205 */
[-C--:B------:R-:W-:Y:S02]  /*0c80*/  SHF.L.U32 R3, R3, R26.reuse, RZ ;  /* 0x0000001a03037219 */ /* 0x080fe400000006ff */
[----:B------:R-:W-:Y:S01]  /*0c90*/  SHF.R.U32.HI R5, RZ, R26, R5 ;  /* 0x0000001aff057219 */ /* 0x000fe20000011605 */
[----:B------:R-:W-:Y:S01]  /*0ca0*/  IMAD.MOV.U32 R4, RZ, RZ, R20 ;  /* 0x000000ffff047224 */ /* 0x000fe200078e0014 */
[----:B------:R-:W-:Y:S01]  /*0cb0*/  LOP3.LUT R12, RZ, R3, RZ, 0x33, !PT ;  /* 0x00000003ff0c7212 */ /* 0x000fe200078e33ff */
[----:B------:R-:W3:Y:S01]  /*0cc0*/  LDC R25, c[0x0][0x610] ;  /* 0x00018400ff197b82 */ /* 0x000ee20000000800 */
[----:B------:R-:W-:Y:S05]  /*0cd0*/  @!P0 BRA `(.L_x_10) ;  /* 0x0000000000288947 */ /* 0x000fea0003800000 */
[----:B------:R-:W4:Y:S02]  /*0ce0*/  LDC R3, c[0x0][0x64c] ;  /* 0x00019300ff037b82 */ /* 0x000f240000000800 */
[----:B----4-:R-:W-:-:S05]  /*0cf0*/  IADD3 R3, P0, R20, R3, RZ ;  /* 0x0000000314037210 */ /* 0x010fca0007f1e0ff */
        /* <DEDUP_REMOVED lines=8> */
.L_x_10:
[----:B-1----:R-:W-:Y:S01]  /*0d80*/  SHF.R.U64 R4, R4, R15, R5 ;  /* 0x0000000f04047219 */ /* 0x002fe20000001205 */
[----:B0-----:R-:W-:Y:S01]  /*0d90*/  VIADD R5, R24, 0xffffffff ;  /* 0xffffffff18057836 */ /* 0x001fe20000000000 */
[----:B------:R-:W-:Y:S02]  /*0da0*/  SHF.L.U32 R3, R23, R26, RZ ;  /* 0x0000001a17037219 */ /* 0x000fe400000006ff */
[----:B------:R-:W-:Y:S01]  /*0db0*/  LOP3.LUT R12, R27, R12, RZ, 0xc0, !PT ;  /* 0x0000000c1b0c7212 */ /* 0x000fe200078ec0ff */
[----:B------:R-:W-:Y:S01]  /*0dc0*/  IMAD.MOV R8, RZ, RZ, -R4 ;  /* 0x000000ffff087224 */ /* 0x000fe200078e0a04 */
[----:B------:R-:W-:-:S03]  /*0dd0*/  SEL R7, R7, R22, !P1 ;  /* 0x0000001607077207 */ /* 0x000fc60004800000 */
[----:B------:R-:W-:Y:S01]  /*0de0*/  IMAD R12, R3, R4, R12 ;  /* 0x00000004030c7224 */ /* 0x000fe200078e020c */
[----:B------:R-:W-:Y:S01]  /*0df0*/  LOP3.LUT R4, R14, R5, RZ, 0xc0, !PT ;  /* 0x000000050e047212 */ /* 0x000fe200078ec0ff */
[----:B--2---:R-:W-:Y:S02]  /*0e00*/  IMAD R3, R8, R21, R20 ;  /* 0x0000001508037224 */ /* 0x004fe400078e0214 */
[----:B---3--:R-:W-:Y:S02]  /*0e10*/  IMAD R7, R12, R25, R7 ;  /* 0x000000190c077224 */ /* 0x008fe400078e0207 */
[----:B------:R-:W-:Y:S02]  /*0e20*/  IMAD.MOV.U32 R5, RZ, RZ, 0x1 ;  /* 0x00000001ff057424 */ /* 0x000fe400078e00ff */
[----:B------:R-:W-:-:S03]  /*0e30*/  IMAD R4, R3, R24, R4 ;  /* 0x0000001803047224 */ /* 0x000fc600078e0204 */
[----:B------:R-:W-:Y:S02]  /*0e40*/  PRMT R3, R5, 0x7610, R3 ;  /* 0x0000761005037816 */ /* 0x000fe40000000003 */
[----:B------:R-:W-:Y:S02]  /*0e50*/  SEL R100, R4, R7, !P1 ;  /* 0x0000000704647207 */ /* 0x000fe40004800000 */
[----:B------:R-:W-:-:S07]  /*0e60*/  SEL R101, R7, R4, !P1 ;  /* 0x0000000407657207 */ /* 0x000fce0004800000 */
.L_x_8:
[----:B------:R-:W-:-:S08]  /*0e70*/  NOP ;  /* 0x0000000000007918 */ /* 0x000fd00000000000 */
[----:B------:R-:W0:Y:S02]  /*0e80*/  USETMAXREG.TRY_ALLOC.CTAPOOL UP0, 0xe8 ;  /* 0x000000e8000079c8 */ /* 0x000e240008000600 */
[----:B0-----:R-:W-:-:S13]  /*0e90*/  PLOP3.LUT P0, PT, PT, PT, UP0, 0x80, 0x0 ;  /* 0x000000000000781c */ /* 0x001fda0003f0f008 */
[----:B------:R-:W-:Y:S05]  /*0ea0*/  @!P0 BRA `(.L_x_8) ;  /* 0xfffffffc00f08947 */ /* 0x000fea000383ffff */
[----:B------:R-:W-:Y:S01]  /*0eb0*/  ULDC.64 UR4, c[0x0][0x598] ;  /* 0x0001660000047ab9 */ /* 0x000fe20000000a00 */
[----:B------:R-:W-:Y:S01]  /*0ec0*/  ULDC.64 UR38, c[0x0][0x208] ;  /* 0x0000820000267ab9 */ /* 0x000fe20000000a00 */
[----:B------:R-:W-:-:S04]  /*0ed0*/  ISETP.NE.U32.AND P0, PT, RZ, UR4, PT ;  /* 0x00000004ff007c0c */ /* 0x000fc8000bf05070 */
[----:B------:R-:W-:-:S13]  /*0ee0*/  ISETP.NE.AND.EX P0, PT, RZ, UR5, PT, P0 ;  /* 0x00000005ff007c0c */ /* 0x000fda000bf05300 */
[----:B------:R-:W-:Y:S05]  /*0ef0*/  @!P0 BRA `(.L_x_11) ;  /* 0x00000000001c8947 */ /* 0x000fea0003800000 */
[----:B------:R-:W0:Y:S02]  /*0f00*/  LDC.64 R4, c[0x0][0x598] ;  /* 0x00016600ff047b82 */ /* 0x000e240000000a00 */
[----:B0-----:R-:W2:Y:S02]  /*0f10*/  LDG.E.64 R4, desc[UR38][R4.64] ;  /* 0x0000002604047981 */ /* 0x001ea4000c1e1b00 */
[----:B--2---:R-:W-:-:S04]  /*0f20*/  ISETP.NE.U32.AND P0, PT, R4, RZ, PT ;  /* 0x000000ff0400720c */ /* 0x004fc80003f05070 */
[----:B------:R-:W-:-:S13]  /*0f30*/  ISETP.NE.AND.EX P0, PT, R5, RZ, PT, P0 ;  /* 0x000000ff0500720c */ /* 0x000fda0003f05300 */
[----:B------:R-:W-:Y:S05]  /*0f40*/  @!P0 BRA `(.L_x_11) ;  /* 0x0000000000088947 */ /* 0x000fea0003800000 */
[----:B------:R0:W5:Y:S01]  /*0f50*/  LD.E R88, desc[UR38][R4.64] ;  /* 0x0000002604587980 */ /* 0x000162000c101900 */
[----:B------:R-:W-:Y:S05]  /*0f60*/  BRA `(.L_x_12) ;  /* 0x0000000000247947 */ /* 0x000fea0003800000 */
.L_x_11:
[----:B------:R-:W-:Y:S02]  /*0f70*/  ULDC.64 UR4, c[0x0][0x588] ;  /* 0x0001620000047ab9 */ /* 0x000fe40000000a00 */
[----:B------:R-:W-:-:S04]  /*0f80*/  ISETP.NE.U32.AND P0, PT, RZ, UR4, PT ;  /* 0x00000004ff007c0c */ /* 0x000fc8000bf05070 */
[----:B------:R-:W-:-:S13]  /*0f90*/  ISETP.NE.AND.EX P0, PT, RZ, UR5, PT, P0 ;  /* 0x00000005ff007c0c */ /* 0x000fda000bf05300 */
[----:B------:R-:W-:Y:S05]  /*0fa0*/  @!P0 BRA `(.L_x_13) ;  /* 0x00000000000c8947 */ /* 0x000fea0003800000 */
[----:B------:R-:W0:Y:S02]  /*0fb0*/  LDC.64 R88, c[0x0][0x588] ;  /* 0x00016200ff587b82 */ /* 0x000e240000000a00 */
[----:B0-----:R1:W5:Y:S01]  /*0fc0*/  LDG.E R88, desc[UR38][R88.64] ;  /* 0x0000002658587981 */ /* 0x001362000c1e1900 */
[----:B------:R-:W-:Y:S05]  /*0fd0*/  BRA `(.L_x_12) ;  /* 0x0000000000087947 */ /* 0x000fea0003800000 */
.L_x_13:
[----:B------:R-:W-:Y:S02]  /*0fe0*/  ULDC UR4, c[0x0][0x580] ;  /* 0x0001600000047ab9 */ /* 0x000fe40000000800 */
[----:B------:R-:W-:-:S07]  /*0ff0*/  IMAD.U32 R88, RZ, RZ, UR4 ;  /* 0x00000004ff587e24 */ /* 0x000fce000f8e00ff */
.L_x_12:
[----:B------:R-:W-:Y:S02]  /*1000*/  ULDC.64 UR4, c[0x0][0x5a0] ;  /* 0x0001680000047ab9 */ /* 0x000fe40000000a00 */
[----:B------:R-:W-:-:S04]  /*1010*/  ISETP.NE.U32.AND P0, PT, RZ, UR4, PT ;  /* 0x00000004ff007c0c */ /* 0x000fc8000bf05070 */
[----:B------:R-:W-:-:S13]  /*1020*/  ISETP.NE.AND.EX P0, PT, RZ, UR5, PT, P0 ;  /* 0x00000005ff007c0c */ /* 0x000fda000bf05300 */
[----:B------:R-:W-:Y:S05]  /*1030*/  @!P0 BRA `(.L_x_14) ;  /* 0x00000000001c8947 */ /* 0x000fea0003800000 */
[----:B0-----:R-:W0:Y:S02]  /*1040*/  LDC.64 R4, c[0x0][0x5a0] ;  /* 0x00016800ff047b82 */ /* 0x001e240000000a00 */
[----:B0-----:R-:W2:Y:S02]  /*1050*/  LDG.E.64 R4, desc[UR38][R4.64] ;  /* 0x0000002604047981 */ /* 0x001ea4000c1e1b00 */
[----:B--2---:R-:W-:-:S04]  /*1060*/  ISETP.NE.U32.AND P0, PT, R4, RZ, PT ;  /* 0x000000ff0400720c */ /* 0x004fc80003f05070 */
[----:B------:R-:W-:-:S13]  /*1070*/  ISETP.NE.AND.EX P0, PT, R5, RZ, PT, P0 ;  /* 0x000000ff0500720c */ /* 0x000fda0003f05300 */
[----:B------:R-:W-:Y:S05]  /*1080*/  @!P0 BRA `(.L_x_14) ;  /* 0x0000000000088947 */ /* 0x000fea0003800000 */
[----:B-1----:R0:W5:Y:S01]  /*1090*/  LD.E R89, desc[UR38][R4.64] ;  /* 0x0000002604597980 */ /* 0x002162000c101900 */
[----:B------:R-:W-:Y:S05]  /*10a0*/  BRA `(.L_x_15) ;  /* 0x0000000000247947 */ /* 0x000fea0003800000 */
.L_x_14:
[----:B------:R-:W-:Y:S02]  /*10b0*/  ULDC.64 UR4, c[0x0][0x590] ;  /* 0x0001640000047ab9 */ /* 0x000fe40000000a00 */
[----:B------:R-:W-:-:S04]  /*10c0*/  ISETP.NE.U32.AND P0, PT, RZ, UR4, PT ;  /* 0x00000004ff007c0c */ /* 0x000fc8000bf05070 */
[----:B------:R-:W-:-:S13]  /*10d0*/  ISETP.NE.AND.EX P0, PT, RZ, UR5, PT, P0 ;  /* 0x00000005ff007c0c */ /* 0x000fda000bf05300 */
[----:B------:R-:W-:Y:S05]  /*10e0*/  @!P0 BRA `(.L_x_16) ;  /* 0x00000000000c8947 */ /* 0x000fea0003800000 */
[----:B0-----:R-:W1:Y:S02]  /*10f0*/  LDC.64 R4, c[0x0][0x590] ;  /* 0x00016400ff047b82 */ /* 0x001e640000000a00 */
[----:B-1----:R1:W5:Y:S01]  /*1100*/  LDG.E R89, desc[UR38][R4.64] ;  /* 0x0000002604597981 */ /* 0x002362000c1e1900 */
[----:B------:R-:W-:Y:S05]  /*1110*/  BRA `(.L_x_15) ;  /* 0x0000000000087947 */ /* 0x000fea0003800000 */
.L_x_16:
[----:B------:R-:W-:Y:S02]  /*1120*/  ULDC UR4, c[0x0][0x584] ;  /* 0x0001610000047ab9 */ /* 0x000fe40000000800 */
[----:B-1----:R-:W-:-:S07]  /*1130*/  IMAD.U32 R89, RZ, RZ, UR4 ;  /* 0x00000004ff597e24 */ /* 0x002fce000f8e00ff */
.L_x_15:
[----:B------:R-:W-:-:S13]  /*1140*/  LOP3.LUT P0, RZ, R3, 0xff, RZ, 0xc0, !PT ;  /* 0x000000ff03ff7812 */ /* 0x000fda000780c0ff */
[----:B------:R-:W-:Y:S05]  /*1150*/  @!P0 EXIT ;  /* 0x000000000000894d */ /* 0x000fea0003800000 */
[----:B------:R-:W2:Y:S01]  /*1160*/  LDC R92, c[0x0][0x658] ;  /* 0x00019600ff5c7b82 */ /* 0x000ea20000000800 */
[----:B------:R-:W-:Y:S01]  /*1170*/  ULDC.64 UR6, c[0x0][0x288] ;  /* 0x0000a20000067ab9 */ /* 0x000fe20000000a00 */
[----:B------:R-:W-:Y:S01]  /*1180*/  LOP3.LUT R6, R6, 0x1, RZ, 0xc0, !PT ;  /* 0x0000000106067812 */ /* 0x000fe200078ec0ff */
[----:B------:R-:W-:Y:S01]  /*1190*/  UIADD3 UR4, UR7, 0x3f, URZ ;  /* 0x0000003f07047890 */ /* 0x000fe2000fffe03f */
[----:B------:R-:W-:Y:S01]  /*11a0*/  SHF.R.U32.HI R3, RZ, 0x2, R94 ;  /* 0x00000002ff037819 */ /* 0x000fe2000001165e */
[----:B01----:R-:W-:Y:S01]  /*11b0*/  IMAD.MOV.U32 R5, RZ, RZ, -0x1 ;  /* 0xffffffffff057424 */ /* 0x003fe200078e00ff */
[----:B------:R-:W-:Y:S01]  /*11c0*/  SHF.R.U32.HI R0, RZ, 0x1, R0 ;  /* 0x00000001ff007819 */ /* 0x000fe20000011600 */
[----:B------:R-:W-:Y:S01]  /*11d0*/  USHF.R.S32.HI UR5, URZ, 0x1f, UR4 ;  /* 0x0000001f3f057899 */ /* 0x000fe20008011404 */
[----:B------:R-:W0:Y:S01]  /*11e0*/  LDC.64 R90, c[0x0][0x5c8] ;  /* 0x00017200ff5a7b82 */ /* 0x000e220000000a00 */
[----:B------:R-:W-:Y:S01]  /*11f0*/  IMAD.SHL.U32 R22, R6, 0x40, RZ ;  /* 0x0000004006167824 */ /* 0x000fe200078e00ff */
[----:B------:R-:W-:Y:S01]  /*1200*/  LOP3.LUT R3, R3, 0x7, RZ, 0xc0, !PT ;  /* 0x0000000703037812 */ /* 0x000fe200078ec0ff */
[----:B------:R-:W-:Y:S01]  /*1210*/  ULEA.HI UR5, UR5, UR4, URZ, 0x6 ;  /* 0x0000000405057291 */ /* 0x000fe2000f8f303f */
[----:B------:R-:W-:Y:S01]  /*1220*/  LOP3.LUT R0, R0, 0x30, RZ, 0xc0, !PT ;  /* 0x0000003000007812 */ /* 0x000fe200078ec0ff */
[----:B------:R-:W-:Y:S01]  /*1230*/  IMAD.MOV.U32 R7, RZ, RZ, 0x1 ;  /* 0x00000001ff077424 */ /* 0x000fe200078e00ff */
[--C-:B------:R-:W-:Y:S01]  /*1240*/  LOP3.LUT R22, R22, 0x40, R3.reuse, 0xe2, !PT ;  /* 0x0000004016167812 */ /* 0x100fe200078ee203 */
[----:B------:R-:W-:Y:S01]  /*1250*/  USHF.R.S32.HI UR43, URZ, 0x6, UR5 ;  /* 0x000000063f2b7899 */ /* 0x000fe20008011405 */
[----:B------:R-:W1:Y:S01]  /*1260*/  LDC R96, c[0x0][0x600] ;  /* 0x00018000ff607b82 */ /* 0x000e620000000800 */
[----:B------:R-:W-:Y:S01]  /*1270*/  IADD3 R3, RZ, -R0, -R3 ;  /* 0x80000000ff037210 */ /* 0x000fe20007ffe803 */
[----:B------:R-:W-:Y:S01]  /*1280*/  IMAD.U32 R4, RZ, RZ, UR6 ;  /* 0x00000006ff047e24 */ /* 0x000fe2000f8e00ff */
[C---:B------:R-:W-:Y:S01]  /*1290*/  LOP3.LUT R93, R94.reuse, 0x3, RZ, 0xc0, !PT ;  /* 0x000000035e5d7812 */ /* 0x040fe200078ec0ff */
[----:B------:R-:W-:Y:S01]  /*12a0*/  UISETP.LT.AND UP0, UPT, UR43, 0x1, UPT ;  /* 0x000000012b00788c */ /* 0x000fe2000bf01270 */
[----:B------:R-:W-:Y:S01]  /*12b0*/  LOP3.LUT R95, R94, 0x80, RZ, 0xc0, !PT ;  /* 0x000000805e5f7812 */ /* 0x000fe200078ec0ff */
[----:B------:R-:W-:Y:S01]  /*12c0*/  IMAD R3, R6, -0x40, R3 ;  /* 0xffffffc006037824 */ /* 0x000fe200078e0203 */
[----:B------:R-:W-:Y:S01]  /*12d0*/  ULDC UR4, c[0x0][0x284] ;  /* 0x0000a10000047ab9 */ /* 0x000fe20000000800 */
[----:B--2---:R-:W-:Y:S01]  /*12e0*/  SHF.L.U32 R5, R5, R92, RZ ;  /* 0x0000005c05057219 */ /* 0x004fe200000006ff */
[----:B------:R-:W-:Y:S01]  /*12f0*/  USEL UR44, UR43, 0x1, UP0 ;  /* 0x000000012b2c7887 */ /* 0x000fe20008000000 */
[----:B------:R-:W-:Y:S01]  /*1300*/  IMAD R93, R93, -0x2, R4 ;  /* 0xfffffffe5d5d7824 */ /* 0x000fe200078e0204 */
[----:B------:R-:W-:Y:S01]  /*1310*/  LOP3.LUT R22, R22, R0, RZ, 0xfc, !PT ;  /* 0x0000000016167212 */ /* 0x000fe200078efcff */
[----:B------:R-:W-:Y:S01]  /*1320*/  IMAD.SHL.U32 R94, R94, 0x2, RZ ;  /* 0x000000025e5e7824 */ /* 0x000fe200078e00ff */
[----:B------:R-:W-:Y:S01]  /*1330*/  SHF.L.U32 R92, R7, R92, RZ ;  /* 0x0000005c075c7219 */ /* 0x000fe200000006ff */
[----:B------:R-:W-:Y:S01]  /*1340*/  VIADD R98, R3, UR4 ;  /* 0x0000000403627c36 */ /* 0x000fe20008000000 */
[----:B------:R-:W-:Y:S01]  /*1350*/  LOP3.LUT R103, R18, 0x1, RZ, 0xfc, !PT ;  /* 0x0000000112677812 */ /* 0x000fe200078efcff */
[----:B------:R-:W-:Y:S01]  /*1360*/  IMAD.MOV.U32 R23, RZ, RZ, RZ ;  /* 0x000000ffff177224 */ /* 0x000fe200078e00ff */
[C---:B0-----:R-:W-:Y:S01]  /*1370*/  SHF.L.U64.HI R91, R90.reuse, 0x3, R91 ;  /* 0x000000035a5b7819 */ /* 0x041fe2000001025b */
[----:B------:R-:W-:Y:S01]  /*1380*/  IMAD.SHL.U32 R90, R90, 0x8, RZ ;  /* 0x000000085a5a7824 */ /* 0x000fe200078e00ff */
[----:B------:R-:W-:Y:S01]  /*1390*/  SHF.R.U32.HI R95, RZ, 0x7, R95 ;  /* 0x00000007ff5f7819 */ /* 0x000fe2000001165f */
[----:B------:R-:W-:Y:S01]  /*13a0*/  UIADD3 UR44, UR43, -UR44, URZ ;  /* 0x8000002c2b2c7290 */ /* 0x000fe2000fffe03f */
[----:B------:R-:W-:Y:S01]  /*13b0*/  LOP3.LUT R97, RZ, R5, RZ, 0x33, !PT ;  /* 0x00000005ff617212 */ /* 0x000fe200078e33ff */
[----:B------:R-:W-:Y:S01]  /*13c0*/  UMOV UR40, URZ ;  /* 0x0000003f00287c82 */ /* 0x000fe20008000000 */
[----:B------:R-:W-:Y:S01]  /*13d0*/  UMOV UR41, URZ ;  /* 0x0000003f00297c82 */ /* 0x000fe20008000000 */
[----:B-1----:R-:W-:-:S08]  /*13e0*/  VIADD R96, R96, 0xffffffff ;  /* 0xffffffff60607836 */ /* 0x002fd00000000000 */
.L_x_162:
[----:B0-----:R-:W0:Y:S01]  /*13f0*/  SHFL.IDX PT, R0, R95, RZ, 0x1f ;  /* 0x00001fff5f007589 */ /* 0x001e2200000e0000 */
[----:B-1----:R-:W1:Y:S01]  /*1400*/  S2UR UR7, SR_CgaCtaId ;  /* 0x00000000000779c3 */ /* 0x002e620000008800 */
[----:B------:R-:W-:Y:S01]  /*1410*/  UMOV UR6, 0x400 ;  /* 0x0000040000067882 */ /* 0x000fe20000000000 */
[----:B0-----:R-:W-:Y:S01]  /*1420*/  R2UR UR4, R0 ;  /* 0x00000000000472ca */ /* 0x001fe200000e0000 */
[----:B-1----:R-:W-:-:S12]  /*1430*/  ULEA UR6, UR7, UR6, 0x18 ;  /* 0x0000000607067291 */ /* 0x002fd8000f8ec03f */
[----:B------:R-:W-:-:S04]  /*1440*/  ULEA.HI UR5, UR4, UR4, URZ, 0x1 ;  /* 0x0000000404057291 */ /* 0x000fc8000f8f083f */
[----:B------:R-:W-:-:S04]  /*1450*/  ULOP3.LUT UR5, UR5, 0x7fffe, URZ, 0xc0, !UPT ;  /* 0x0007fffe05057892 */ /* 0x000fc8000f8ec03f */
[----:B------:R-:W-:-:S03]  /*1460*/  UIADD3 UR5, UR4, -UR5, URZ ;  /* 0x8000000504057290 */ /* 0x000fc6000fffe03f */
[----:B------:R-:W-:Y:S01]  /*1470*/  ULDC UR4, c[0x0][0x28c] ;  /* 0x0000a30000047ab9 */ /* 0x000fe20000000800 */
[----:B------:R-:W-:Y:S01]  /*1480*/  ULEA UR5, UR5, UR6, 0xd ;  /* 0x0000000605057291 */ /* 0x000fe2000f8e683f */
[----:B------:R-:W-:-:S03]  /*1490*/  ISETP.LT.AND P0, PT, RZ, UR4, PT ;  /* 0x00000004ff007c0c */ /* 0x000fc6000bf01270 */
[----:B------:R-:W-:-:S04]  /*14a0*/  UIADD3 UR5, UR5, 0x100, URZ ;  /* 0x0000010005057890 */ /* 0x000fc8000fffe03f */
[----:B------:R-:W-:-:S04]  /*14b0*/  USHF.R.U32.HI UR5, URZ, 0x4, UR5 ;  /* 0x000000043f057899 */ /* 0x000fc80008011605 */
[----:B------:R-:W-:-:S04]  /*14c0*/  ULOP3.LUT UR5, UR5, 0x3fff, URZ, 0xc0, !UPT ;  /* 0x00003fff05057892 */ /* 0x000fc8000f8ec03f */
[----:B------:R-:W-:Y:S01]  /*14d0*/  ULOP3.LUT UR45, UR5, 0x10000, URZ, 0xfc, !UPT ;  /* 0x00010000052d7892 */ /* 0x000fe2000f8efc3f */
[----:B--2345:R-:W-:Y:S11]  /*14e0*/  @P0 BRA `(.L_x_17) ;  /* 0x0000000000400947 */ /* 0x03cff60003800000 */
[----:B------:R-:W-:Y:S01]  /*14f0*/  MOV R0, 0x0 ;  /* 0x0000000000007802 */ /* 0x000fe20000000f00 */
[----:B------:R-:W-:Y:S01]  /*1500*/  ULDC.64 UR4, c[0x4][0x68] ;  /* 0x01001a0000047ab9 */ /* 0x000fe20000000a00 */
[----:B------:R-:W-:Y:S01]  /*1510*/  ULDC.64 UR6, c[0x4][0x8] ;  /* 0x0100020000067ab9 */ /* 0x000fe20000000a00 */
[----:B------:R-:W-:Y:S01]  /*1520*/  IMAD.U32 R4, RZ, RZ, UR4 ;  /* 0x00000004ff047e24 */ /* 0x000fe2000f8e00ff */
[----:B------:R0:W1:Y:S01]  /*1530*/  LDC.64 R14, c[0x4][R0] ;  /* 0x01000000000e7b82 */ /* 0x0000620000000a00 */
[----:B------:R-:W-:Y:S01]  /*1540*/  IMAD.U32 R5, RZ, RZ, UR5 ;  /* 0x00000005ff057e24 */ /* 0x000fe2000f8e00ff */
[----:B------:R-:W-:Y:S01]  /*1550*/  ULDC.64 UR4, c[0x4][0x70] ;  /* 0x01001c0000047ab9 */ /* 0x000fe20000000a00 */
[----:B------:R-:W-:Y:S02]  /*1560*/  IMAD.U32 R10, RZ, RZ, UR6 ;  /* 0x00000006ff0a7e24 */ /* 0x000fe4000f8e00ff */
[----:B------:R-:W-:Y:S02]  /*1570*/  IMAD.U32 R6, RZ, RZ, UR4 ;  /* 0x00000004ff067e24 */ /* 0x000fe4000f8e00ff */
[----:B------:R-:W-:-:S02]  /*1580*/  IMAD.U32 R7, RZ, RZ, UR5 ;  /* 0x00000005ff077e24 */ /* 0x000fc4000f8e00ff */
[----:B------:R-:W-:Y:S02]  /*1590*/  IMAD.U32 R11, RZ, RZ, UR7 ;  /* 0x00000007ff0b7e24 */ /* 0x000fe4000f8e00ff */
[----:B------:R-:W-:Y:S02]  /*15a0*/  IMAD.MOV.U32 R8, RZ, RZ, 0x1e1 ;  /* 0x000001e1ff087424 */ /* 0x000fe400078e00ff */
[----:B------:R-:W-:Y:S02]  /*15b0*/  IMAD.MOV.U32 R12, RZ, RZ, 0x1 ;  /* 0x00000001ff0c7424 */ /* 0x000fe400078e00ff */
[----:B0-----:R-:W-:-:S07]  /*15c0*/  IMAD.MOV.U32 R13, RZ, RZ, RZ ;  /* 0x000000ffff0d7224 */ /* 0x001fce00078e00ff */
[----:B------:R-:W-:-:S07]  /*15d0*/  LEPC R20, `(.L_x_17) ;  /* 0x000000001014794e */ /* 0x000fce0000000000 */
[----:B-1---5:R-:W-:Y:S05]  /*15e0*/  CALL.ABS.NOINC R14 ;  /* 0x000000000e007343 */ /* 0x022fea0003c00000 */
.L_x_17:
[----:B------:R-:W-:-:S13]  /*15f0*/  ISETP.NE.AND P0, PT, R103, 0x3, PT ;  /* 0x000000036700780c */ /* 0x000fda0003f05270 */
[----:B------:R-:W-:Y:S05]  /*1600*/  @!P0 BRA `(.L_x_18) ;  /* 0x0000000000048947 */ /* 0x000fea0003800000 */
[----:B------:R-:W-:Y:S01]  /*1610*/  BPT.TRAP 0x1 ;  /* 0x000000040000795c */ /* 0x000fe20000300000 */
.L_x_18:
[----:B------:R-:W0:Y:S01]  /*1620*/  S2UR UR5, SR_CgaCtaId ;  /* 0x00000000000579c3 */ /* 0x000e220000008800 */
[----:B------:R-:W-:Y:S01]  /*1630*/  UMOV UR4, 0x400 ;  /* 0x0000040000047882 */ /* 0x000fe20000000000 */
[----:B------:R-:W-:Y:S02]  /*1640*/  IMAD.U32 R0, RZ, RZ, UR40 ;  /* 0x00000028ff007e24 */ /* 0x000fe4000f8e00ff */
[----:B------:R-:W-:-:S03]  /*1650*/  IMAD.U32 R3, RZ, RZ, UR41 ;  /* 0x00000029ff037e24 */ /* 0x000fc6000f8e00ff */
[----:B------:R-:W-:Y:S01]  /*1660*/  SHF.L.U32 R0, R0, 0x1f, RZ ;  /* 0x0000001f00007819 */ /* 0x000fe200000006ff */
[----:B0-----:R-:W-:-:S06]  /*1670*/  ULEA UR4, UR5, UR4, 0x18 ;  /* 0x0000000405047291 */ /* 0x001fcc000f8ec03f */
[----:B------:R-:W-:-:S04]  /*1680*/  IMAD.U32 R6, RZ, RZ, UR4 ;  /* 0x00000004ff067e24 */ /* 0x000fc8000f8e00ff */
[----:B------:R-:W-:-:S04]  /*1690*/  IMAD R3, R3, 0x8, R6 ;  /* 0x0000000803037824 */ /* 0x000fc800078e0206 */
[----:B------:R0:W1:Y:S01]  /*16a0*/  SYNCS.PHASECHK.TRANS64.TRYWAIT P1, [R3+URZ], R0 ;  /* 0x00000000030075a7 */ /* 0x000062000802017f */
[----:B------:R-:W-:Y:S05]  /*16b0*/  @!P0 BRA `(.L_x_19) ;  /* 0x0000000000048947 */ /* 0x000fea0003800000 */
[----:B------:R-:W-:Y:S01]  /*16c0*/  BPT.TRAP 0x1 ;  /* 0x000000040000795c */ /* 0x000fe20000300000 */
.L_x_19:
[----:B------:R-:W-:-:S05]  /*16d0*/  IMAD.U32 R4, RZ, RZ, UR44 ;  /* 0x0000002cff047e24 */ /* 0x000fca000f8e00ff */
[----:B------:R-:W-:Y:S01]  /*16e0*/  ISETP.GE.AND P2, PT, R4, 0x1, PT ;  /* 0x000000010400780c */ /* 0x000fe20003f46270 */
[----:B-1----:R-:W-:-:S12]  /*16f0*/  @P1 BRA `(.L_x_20) ;  /* 0x0000000000081947 */ /* 0x002fd80003800000 */
[----:B------:R-:W1:Y:S02]  /*1700*/  SYNCS.PHASECHK.TRANS64.TRYWAIT P1, [R3+URZ], R0 ;  /* 0x00000000030075a7 */ /* 0x000e64000802017f */
[----:B-1----:R-:W-:Y:S05]  /*1710*/  @!P1 BRA `(.L_x_21) ;  /* 0x00000064003c9947 */ /* 0x002fea0003800000 */
.L_x_20:
[----:B------:R-:W-:Y:S05]  /*1720*/  WARPSYNC.ALL ;  /* 0x0000000000007948 */ /* 0x000fea0003800000 */
[----:B------:R-:W-:Y:S01]  /*1730*/  R2UR UR4, R6 ;  /* 0x00000000060472ca */ /* 0x000fe200000e0000 */
[----:B------:R-:W-:Y:S01]  /*1740*/  ULEA UR5, UR41, UR45, 0xa ;  /* 0x0000002d29057291 */ /* 0x000fe2000f8e503f */
[----:B------:R-:W-:Y:S01]  /*1750*/  WARPGROUP.ARRIVE ;  /* 0x00000000000079c5 */ /* 0x000fe20000000000 */
[----:B------:R-:W-:Y:S01]  /*1760*/  UMOV UR9, 0x40000040 ;  /* 0x4000004000097882 */ /* 0x000fe20000000000 */
[----:B------:R-:W-:-:S04]  /*1770*/  UMOV UR11, 0x40000040 ;  /* 0x40000040000b7882 */ /* 0x000fc80000000000 */
[----:B------:R-:W-:-:S05]  /*1780*/  UMOV UR8, UR5 ;  /* 0x0000000500087c82 */ /* 0x000fca0008000000 */
[----:B------:R-:W-:-:S04]  /*1790*/  UIADD3 UR4, UR4, 0xc100, URZ ;  /* 0x0000c10004047890 */ /* 0x000fc8000fffe03f */
[----:B------:R-:W-:-:S04]  /*17a0*/  USHF.R.U32.HI UR4, URZ, 0x4, UR4 ;  /* 0x000000043f047899 */ /* 0x000fc80008011604 */
[----:B------:R-:W-:-:S04]  /*17b0*/  ULOP3.LUT UR4, UR4, 0x3fff, URZ, 0xc0, !UPT ;  /* 0x00003fff04047892 */ /* 0x000fc8000f8ec03f */
[----:B------:R-:W-:-:S04]  /*17c0*/  ULOP3.LUT UR4, UR4, 0x10000, URZ, 0xfc, !UPT ;  /* 0x0001000004047892 */ /* 0x000fc8000f8efc3f */
[----:B------:R-:W-:-:S07]  /*17d0*/  ULEA UR6, UR41, UR4, 0xa ;  /* 0x0000000429067291 */ /* 0x000fce000f8e503f */
[----:B------:R-:W-:Y:S02]  /*17e0*/  UMOV UR10, UR6 ;  /* 0x00000006000a7c82 */ /* 0x000fe40008000000 */
[----:B------:R-:W-:Y:S01]  /*17f0*/  HGMMA.64x128x16.F32.BF16 R24, gdesc[UR8], RZ, !UPT, gsb0 ;  /* 0x01e00000081879f0 */ /* 0x000fe2000c0018ff */
[----:B------:R-:W-:Y:S02]  /*1800*/  UIADD3 UR8, UR5, 0x2, URZ ;  /* 0x0000000205087890 */ /* 0x000fe4000fffe03f */
[----:B------:R-:W-:Y:S01]  /*1810*/  UIADD3 UR10, UR6, 0x2, URZ ;  /* 0x00000002060a7890 */ /* 0x000fe2000fffe03f */
[----:B------:R-:W-:Y:S01]  /*1820*/  UMOV UR9, 0x40000040 ;  /* 0x4000004000097882 */ /* 0x000fe20000000000 */
[----:B------:R-:W-:Y:S01]  /*1830*/  UMOV UR11, 0x40000040 ;  /* 0x40000040000b7882 */ /* 0x000fe20000000000 */
[----:B------:R-:W-:Y:S02]  /*1840*/  WARPGROUP.DEPBAR.LE gsb0, 0x0 ;  /* 0x00008000000079c5 */ /* 0x000fe40000010000 */
[----:B------:R-:W-:-:S06]  /*1850*/  WARPGROUP.ARRIVE ;  /* 0x00000000000079c5 */ /* 0x000fcc0000000000 */
[----:B------:R-:W-:Y:S01]  /*1860*/  HGMMA.64x128x16.F32.BF16 R24, gdesc[UR8], R24, gsb0 ;  /* 0x01e00000081879f0 */ /* 0x000fe20008001818 */
        /* <DEDUP_REMOVED lines=13> */
[----:B------:R-:W-:Y:S03]  /*1940*/  HGMMA.64x128x16.F32.BF16 R24, gdesc[UR8], R24, gsb0 ;  /* 0x01e00000081879f0 */ /* 0x000fe60008001818 */
[----:B------:R-:W-:Y:S02]  /*1950*/  WARPGROUP.DEPBAR.LE gsb0, 0x0 ;  /* 0x00008000000079c5 */ /* 0x000fe40000010000 */
[----:B------:R-:W-:Y:S05]  /*1960*/  @!P2 BRA `(.L_x_22) ;  /* 0x000000040028a947 */ /* 0x000fea0003800000 */
[----:B------:R-:W-:Y:S01]  /*1970*/  UIADD3 UR5, UR41, 0x1, URZ ;  /* 0x0000000129057890 */ /* 0x000fe2000fffe03f */
[----:B01----:R-:W-:Y:S02]  /*1980*/  IMAD.U32 R0, RZ, RZ, UR44 ;  /* 0x0000002cff007e24 */ /* 0x003fe4000f8e00ff */
[----:B------:R-:W-:Y:S01]  /*1990*/  IMAD.U32 R3, RZ, RZ, UR41 ;  /* 0x00000029ff037e24 */ /* 0x000fe2000f8e00ff */
[----:B------:R-:W-:-:S04]  /*19a0*/  UISETP.NE.AND UP0, UPT, UR5, 0x3, UPT ;  /* 0x000000030500788c */ /* 0x000fc8000bf05270 */
[----:B------:R-:W-:Y:S02]  /*19b0*/  USEL UR6, URZ, 0x1, UP0 ;  /* 0x000000013f067887 */ /* 0x000fe40008000000 */
[----:B------:R-:W-:Y:S02]  /*19c0*/  USEL UR5, UR5, URZ, UP0 ;  /* 0x0000003f05057287 */ /* 0x000fe40008000000 */
[----:B------:R-:W-:-:S06]  /*19d0*/  ULOP3.LUT UR6, UR40, UR6, URZ, 0x3c, !UPT ;  /* 0x0000000628067292 */ /* 0x000fcc000f8e3c3f */
[----:B------:R-:W-:-:S07]  /*19e0*/  IMAD.U32 R7, RZ, RZ, UR6 ;  /* 0x00000006ff077e24 */ /* 0x000fce000f8e00ff */
.L_x_29:
[----:B------:R-:W-:Y:S05]  /*19f0*/  @!P0 BRA `(.L_x_23) ;  /* 0x0000000000048947 */ /* 0x000fea0003800000 */
[----:B------:R-:W-:Y:S01]  /*1a00*/  BPT.TRAP 0x1 ;  /* 0x000000040000795c */ /* 0x000fe20000300000 */
.L_x_23:
[----:B------:R-:W0:Y:S01]  /*1a10*/  S2UR UR7, SR_CgaCtaId ;  /* 0x00000000000779c3 */ /* 0x000e220000008800 */
[----:B------:R-:W-:Y:S01]  /*1a20*/  UMOV UR6, 0x400 ;  /* 0x0000040000067882 */ /* 0x000fe20000000000 */
[----:B------:R-:W-:Y:S01]  /*1a30*/  IMAD.U32 R5, RZ, RZ, UR5 ;  /* 0x00000005ff057e24 */ /* 0x000fe2000f8e00ff */
[----:B------:R-:W-:Y:S01]  /*1a40*/  SHF.L.U32 R4, R7, 0x1f, RZ ;  /* 0x0000001f07047819 */ /* 0x000fe200000006ff */
[----:B0-----:R-:W-:-:S06]  /*1a50*/  ULEA UR6, UR7, UR6, 0x18 ;  /* 0x0000000607067291 */ /* 0x001fcc000f8ec03f */
[----:B------:R-:W-:-:S04]  /*1a60*/  IMAD.U32 R6, RZ, RZ, UR6 ;  /* 0x00000006ff067e24 */ /* 0x000fc8000f8e00ff */
[----:B------:R-:W-:-:S04]  /*1a70*/  IMAD R5, R5, 0x8, R6 ;  /* 0x0000000805057824 */ /* 0x000fc800078e0206 */
[----:B------:R0:W1:Y:S01]  /*1a80*/  SYNCS.PHASECHK.TRANS64.TRYWAIT P1, [R5+URZ], R4 ;  /* 0x00000004050075a7 */ /* 0x000062000802017f */
[----:B------:R-:W-:Y:S05]  /*1a90*/  @!P0 BRA `(.L_x_24) ;  /* 0x0000000000048947 */ /* 0x000fea0003800000 */
[----:B------:R-:W-:Y:S01]  /*1aa0*/  BPT.TRAP 0x1 ;  /* 0x000000040000795c */ /* 0x000fe20000300000 */
.L_x_24:
[----:B-1----:R-:W-:Y:S05]  /*1ab0*/  @P1 BRA `(.L_x_25) ;  /* 0x0000000000081947 */ /* 0x002fea0003800000 */
[----:B------:R-:W1:Y:S02]  /*1ac0*/  SYNCS.PHASECHK.TRANS64.TRYWAIT P1, [R5+URZ], R4 ;  /* 0x00000004050075a7 */ /* 0x000e64000802017f */
[----:B-1----:R-:W-:Y:S05]  /*1ad0*/  @!P1 BRA `(.L_x_26) ;  /* 0x0000006000609947 */ /* 0x002fea0003800000 */
.L_x_25:
[----:B------:R-:W-:Y:S01]  /*1ae0*/  ULEA UR6, UR5, UR45, 0xa ;  /* 0x0000002d05067291 */ /* 0x000fe2000f8e503f */
[----:B------:R-:W-:Y:S01]  /*1af0*/  WARPGROUP.ARRIVE ;  /* 0x00000000000079c5 */ /* 0x000fe20000000000 */
[----:B------:R-:W-:Y:S01]  /*1b00*/  ULEA UR7, UR5, UR4, 0xa ;  /* 0x0000000405077291 */ /* 0x000fe2000f8e503f */
[----:B------:R-:W-:Y:S01]  /*1b10*/  UMOV UR9, 0x40000040 ;  /* 0x4000004000097882 */ /* 0x000fe20000000000 */
[----:B------:R-:W-:-:S03]  /*1b20*/  UMOV UR11, 0x40000040 ;  /* 0x40000040000b7882 */ /* 0x000fc60000000000 */
[----:B------:R-:W-:Y:S02]  /*1b30*/  UMOV UR8, UR6 ;  /* 0x0000000600087c82 */ /* 0x000fe40008000000 */
[----:B------:R-:W-:Y:S02]  /*1b40*/  UMOV UR10, UR7 ;  /* 0x00000007000a7c82 */ /* 0x000fe40008000000 */
[----:B------:R-:W-:Y:S01]  /*1b50*/  HGMMA.64x128x16.F32.BF16 R24, gdesc[UR8], R24, gsb0 ;  /* 0x01e00000081879f0 */ /* 0x000fe20008001818 */
[----:B------:R-:W-:Y:S02]  /*1b60*/  UIADD3 UR8, UR6, 0x2, URZ ;  /* 0x0000000206087890 */ /* 0x000fe4000fffe03f */
[----:B------:R-:W-:Y:S01]  /*1b70*/  UIADD3 UR10, UR7, 0x2, URZ ;  /* 0x00000002070a7890 */ /* 0x000fe2000fffe03f */
[----:B------:R-:W-:Y:S01]  /*1b80*/  UMOV UR9, 0x40000040 ;  /* 0x4000004000097882 */ /* 0x000fe20000000000 */
[----:B------:R-:W-:Y:S01]  /*1b90*/  UMOV UR11, 0x40000040 ;  /* 0x40000040000b7882 */ /* 0x000fe20000000000 */
[----:B------:R-:W-:-:S02]  /*1ba0*/  WARPGROUP.DEPBAR.LE gsb0, 0x0 ;  /* 0x00008000000079c5 */ /* 0x000fc40000010000 */
        /* <DEDUP_REMOVED lines=18> */
[----:B------:R-:W-:Y:S01]  /*1cd0*/  BPT.TRAP 0x1 ;  /* 0x000000040000795c */ /* 0x000fe20000300000 */
.L_x_27:
[----:B------:R-:W-:-:S13]  /*1ce0*/  ISETP.NE.AND P1, PT, R102, RZ, PT ;  /* 0x000000ff6600720c */ /* 0x000fda0003f25270 */
[----:B01----:R-:W-:-:S04]  /*1cf0*/  @P1 IMAD R4, R3, 0x8, R6 ;  /* 0x0000000803041824 */ /* 0x003fc800078e0206 */
[----:B------:R-:W-:-:S05]  /*1d00*/  @P1 VIADD R4, R4, 0x18 ;  /* 0x0000001804041836 */ /* 0x000fca0000000000 */
[----:B------:R-:W-:-:S04]  /*1d10*/  @P1 PRMT R4, R19, 0x654, R4 ;  /* 0x0000065413041816 */ /* 0x000fc80000000004 */
[----:B------:R0:W-:Y:S01]  /*1d20*/  @P1 SYNCS.ARRIVE.TRANS64.RED.A1T0 RZ, [R4+URZ], RZ ;  /* 0x000000ff04ff19a7 */ /* 0x0001e2000810043f */
[----:B------:R-:W-:-:S13]  /*1d30*/  ISETP.GT.U32.AND P1, PT, R18, 0x1, PT ;  /* 0x000000011200780c */ /* 0x000fda0003f24070 */
[----:B0-----:R-:W-:Y:S05]  /*1d40*/  @P1 BRA `(.L_x_28) ;  /* 0x0000000000041947 */ /* 0x001fea0003800000 */
[----:B------:R-:W-:Y:S01]  /*1d50*/  BPT.TRAP 0x1 ;  /* 0x000000040000795c */ /* 0x000fe20000300000 */
.L_x_28:
[----:B------:R-:W-:Y:S01]  /*1d60*/  UIADD3 UR5, UR5, 0x1, URZ ;  /* 0x0000000105057890 */ /* 0x000fe2000fffe03f */
[C---:B------:R-:W-:Y:S01]  /*1d70*/  ISETP.GT.AND P2, PT, R0.reuse, 0x1, PT ;  /* 0x000000010000780c */ /* 0x040fe20003f44270 */
[----:B------:R-:W-:Y:S02]  /*1d80*/  VIADD R3, R3, 0x1 ;  /* 0x0000000103037836 */ /* 0x000fe40000000000 */
[----:B------:R-:W-:Y:S01]  /*1d90*/  UISETP.NE.AND UP0, UPT, UR5, 0x3, UPT ;  /* 0x000000030500788c */ /* 0x000fe2000bf05270 */
[----:B------:R-:W-:Y:S02]  /*1da0*/  VIADD R0, R0, 0xffffffff ;  /* 0xffffffff00007836 */ /* 0x000fe40000000000 */
[C---:B------:R-:W-:Y:S01]  /*1db0*/  ISETP.NE.AND P1, PT, R3.reuse, 0x3, PT ;  /* 0x000000030300780c */ /* 0x040fe20003f25270 */
[----:B------:R-:W-:Y:S02]  /*1dc0*/  USEL UR6, URZ, 0x1, UP0 ;  /* 0x000000013f067887 */ /* 0x000fe40008000000 */
[----:B------:R-:W-:Y:S01]  /*1dd0*/  USEL UR5, UR5, URZ, UP0 ;  /* 0x0000003f05057287 */ /* 0x000fe20008000000 */
[----:B------:R-:W-:-:S03]  /*1de0*/  SEL R3, R3, RZ, P1 ;  /* 0x000000ff03037207 */ /* 0x000fc60000800000 */
[----:B------:R-:W-:Y:S01]  /*1df0*/  LOP3.LUT R7, R7, UR6, RZ, 0x3c, !PT ;  /* 0x0000000607077c12 */ /* 0x000fe2000f8e3cff */
[----:B------:R-:W-:Y:S07]  /*1e00*/  @P2 BRA `(.L_x_29) ;  /* 0xfffffff800f82947 */ /* 0x000fee000383ffff */
.L_x_22:
[----:B01----:R-:W0:Y:S02]  /*1e10*/  LDC R0, c[0x0][0x28c] ;  /* 0x0000a300ff007b82 */ /* 0x003e240000000800 */
[----:B0-----:R-:W-:-:S13]  /*1e20*/  ISETP.GE.AND P1, PT, R0, 0x1, PT ;  /* 0x000000010000780c */ /* 0x001fda0003f26270 */
[----:B------:R-:W-:Y:S05]  /*1e30*/  @!P1 BRA `(.L_x_30) ;  /* 0x0000000000449947 */ /* 0x000fea0003800000 */
[----:B------:R-:W-:Y:S05]  /*1e40*/  @!P0 BRA `(.L_x_31) ;  /* 0x0000000000048947 */ /* 0x000fea0003800000 */
[----:B------:R-:W-:Y:S01]  /*1e50*/  BPT.TRAP 0x1 ;  /* 0x000000040000795c */ /* 0x000fe20000300000 */
.L_x_31:
[----:B------:R-:W-:-:S13]  /*1e60*/  ISETP.NE.AND P0, PT, R102, RZ, PT ;  /* 0x000000ff6600720c */ /* 0x000fda0003f05270 */
[----:B------:R-:W-:-:S05]  /*1e70*/  VOTEU.ANY UP0, P0 ;  /* 0x00000000003f7886 */ /* 0x000fca0000000100 */
[----:B------:R-:W-:-:S06]  /*1e80*/  @UP0 UIADD3 UR4, UR44, UR41, URZ ;  /* 0x000000292c040290 */ /* 0x000fcc000fffe03f */
[----:B------:R-:W-:Y:S02]  /*1e90*/  IMAD.U32 R4, RZ, RZ, UR4 ;  /* 0x00000004ff047e24 */ /* 0x000fe4000f8e00ff */
[----:B------:R-:W-:Y:S02]  /*1ea0*/  IMAD.U32 R3, RZ, RZ, UR4 ;  /* 0x00000004ff037e24 */ /* 0x000fe4000f8e00ff */
[----:B------:R-:W-:-:S05]  /*1eb0*/  @P0 IMAD.WIDE.U32 R4, R4, -0x55555555, RZ ;  /* 0xaaaaaaab04040825 */ /* 0x000fca00078e00ff */
[----:B------:R-:W-:-:S05]  /*1ec0*/  @P0 SHF.R.U32.HI R0, RZ, 0x1, R5 ;  /* 0x00000001ff000819 */ /* 0x000fca0000011605 */
[----:B------:R-:W-:-:S04]  /*1ed0*/  @P0 IMAD R0, R0, -0x3, R3 ;  /* 0xfffffffd00000824 */ /* 0x000fc800078e0203 */
[----:B------:R-:W-:-:S04]  /*1ee0*/  @P0 IMAD R0, R0, 0x8, R6 ;  /* 0x0000000800000824 */ /* 0x000fc800078e0206 */
[----:B------:R-:W-:-:S05]  /*1ef0*/  @P0 VIADD R0, R0, 0x18 ;  /* 0x0000001800000836 */ /* 0x000fca0000000000 */
[----:B------:R-:W-:-:S04]  /*1f00*/  @P0 PRMT R0, R19, 0x654, R0 ;  /* 0x0000065413000816 */ /* 0x000fc80000000000 */
[----:B------:R0:W-:Y:S01]  /*1f10*/  @P0 SYNCS.ARRIVE.TRANS64.RED.A1T0 RZ, [R0+URZ], RZ ;  /* 0x000000ff00ff09a7 */ /* 0x0001e2000810043f */
[----:B------:R-:W-:-:S13]  /*1f20*/  ISETP.GT.U32.AND P0, PT, R18, 0x1, PT ;  /* 0x000000011200780c */ /* 0x000fda0003f04070 */
[----:B0-----:R-:W-:Y:S05]  /*1f30*/  @P0 BRA `(.L_x_30) ;  /* 0x0000000000040947 */ /* 0x001fea0003800000 */
[----:B------:R-:W-:Y:S01]  /*1f40*/  BPT.TRAP 0x1 ;  /* 0x000000040000795c */ /* 0x000fe20000300000 */
.L_x_30:
[----:B------:R-:W-:Y:S01]  /*1f50*/  IMAD.SHL.U32 R3, R100, 0x80, RZ ;  /* 0x0000008064037824 */ /* 0x000fe200078e00ff */
[----:B------:R-:W-:Y:S01]  /*1f60*/  UIADD3 UR41, UR43, UR41, URZ ;  /* 0x000000292b297290 */ /* 0x000fe2000fffe03f */
[----:B------:R-:W-:Y:S01]  /*1f70*/  SHF.R.S32.HI R13, RZ, 0x1f, R99 ;  /* 0x0000001fff0d7819 */ /* 0x000fe20000011463 */
[----:B------:R-:W-:Y:S01]  /*1f80*/  UISETP.GE.U32.AND UP1, UPT, UR43, 0x3, UPT ;  /* 0x000000032b00788c */ /* 0x000fe2000bf26070 */
[----:B------:R-:W-:Y:S01]  /*1f90*/  IMAD.SHL.U32 R7, R101, 0x80, RZ ;  /* 0x0000008065077824 */ /* 0x000fe200078e00ff */
[----:B------:R-:W-:Y:S01]  /*1fa0*/  ULDC UR7, c[0x0][0x288] ;  /* 0x0000a20000077ab9 */ /* 0x000fe20000000800 */
[C---:B------:R-:W-:Y:S01]  /*1fb0*/  LOP3.LUT R8, R3.reuse, 0x6, R94, 0xf8, !PT ;  /* 0x0000000603087812 */ /* 0x040fe200078ef85e */
[----:B------:R-:W-:Y:S01]  /*1fc0*/  UISETP.GT.U32.AND UP0, UPT, UR41, 0x2, UPT ;  /* 0x000000022900788c */ /* 0x000fe2000bf04070 */
[----:B------:R-:W-:Y:S01]  /*1fd0*/  ISETP.GE.AND P0, PT, R3, UR7, PT ;  /* 0x0000000703007c0c */ /* 0x000fe2000bf06270 */
[----:B------:R-:W-:Y:S01]  /*1fe0*/  ULDC.64 UR4, c[0x0][0x5d0] ;  /* 0x0001740000047ab9 */ /* 0x000fe20000000a00 */
[--C-:B------:R-:W-:Y:S01]  /*1ff0*/  SHF.R.S32.HI R9, RZ, 0x1f, R8.reuse ;  /* 0x0000001fff097819 */ /* 0x100fe20000011408 */
[----:B------:R-:W-:Y:S01]  /*2000*/  ULDC UR10, c[0x0][0x284] ;  /* 0x0000a100000a7ab9 */ /* 0x000fe20000000800 */
[----:B------:R-:W-:Y:S01]  /*2010*/  IMAD R0, R13, UR4, RZ ;  /* 0x000000040d007c24 */ /* 0x000fe2000f8e02ff */
[----:B------:R-:W-:Y:S01]  /*2020*/  UISETP.LT.U32.AND UP0, UPT, UR43, 0x3, UP0 ;  /* 0x000000032b00788c */ /* 0x000fe20008701070 */
[----:B------:R-:W-:Y:S01]  /*2030*/  ISETP.GE.OR P0, PT, R7, UR10, P0 ;  /* 0x0000000a07007c0c */ /* 0x000fe20008706670 */
[----:B------:R-:W-:Y:S01]  /*2040*/  IMAD.WIDE.U32 R4, R99, UR4, R8 ;  /* 0x0000000463047c25 */ /* 0x000fe2000f8e0008 */
[----:B------:R-:W-:Y:S01]  /*2050*/  ULDC.64 UR8, c[0x0][0x5c8] ;  /* 0x0001720000087ab9 */ /* 0x000fe20000000a00 */
[----:B------:R-:W-:-:S02]  /*2060*/  USEL UR6, URZ, 0x1, !UP0 ;  /* 0x000000013f067887 */ /* 0x000fc4000c000000 */
[----:B------:R-:W-:Y:S01]  /*2070*/  IMAD R11, R99, UR5, R0 ;  /* 0x00000005630b7c24 */ /* 0x000fe2000f8e0200 */
[----:B------:R-:W-:Y:S01]  /*2080*/  @UP1 UIMAD.WIDE.U32 UR4, UR41, -0x55555555, URZ ;  /* 0xaaaaaaab290418a5 */ /* 0x000fe2000f8e003f */
[----:B------:R-:W-:Y:S01]  /*2090*/  IMAD.WIDE R100, R101, 0x80, R22 ;  /* 0x0000008065647825 */ /* 0x000fe200078e0216 */
[----:B------:R-:W-:Y:S02]  /*20a0*/  ULOP3.LUT UR40, UR40, UR6, URZ, 0x3c, !UPT ;  /* 0x0000000628287292 */ /* 0x000fe4000f8e3c3f */
[----:B------:R-:W-:Y:S01]  /*20b0*/  @UP1 USHF.R.U32.HI UR4, URZ, 0x1, UR5 ;  /* 0x000000013f041899 */ /* 0x000fe20008011605 */
[----:B------:R-:W-:Y:S02]  /*20c0*/  IMAD.IADD R5, R5, 0x1, R11 ;  /* 0x0000000105057824 */ /* 0x000fe400078e020b */
[----:B------:R-:W-:Y:S01]  /*20d0*/  IMAD R11, R101, UR8, RZ ;  /* 0x00000008650b7c24 */ /* 0x000fe2000f8e02ff */
[----:B------:R-:W-:Y:S01]  /*20e0*/  @UP1 ULOP3.LUT UR40, UR40, 0x1, UR4, 0x78, !UPT ;  /* 0x0000000128281892 */ /* 0x000fe2000f8e7804 */
[----:B------:R-:W-:-:S04]  /*20f0*/  IMAD.WIDE.U32 R104, R100, UR8, R4 ;  /* 0x0000000864687c25 */ /* 0x000fc8000f8e0004 */
[----:B------:R-:W-:Y:S02]  /*2100*/  IMAD R11, R100, UR9, R11 ;  /* 0x00000009640b7c24 */ /* 0x000fe4000f8e020b */
[----:B------:R-:W-:Y:S01]  /*2110*/  IMAD.MOV.U32 R0, RZ, RZ, -0x1 ;  /* 0xffffffffff007424 */ /* 0x000fe200078e00ff */
[----:B------:R-:W-:Y:S06]  /*2120*/  @P0 BRA `(.L_x_32) ;  /* 0x0000004000040947 */ /* 0x000fec0003800000 */
[----:B-----5:R-:W-:Y:S01]  /*2130*/  FSETP.NEU.AND P1, PT, R89, RZ, PT ;  /* 0x000000ff5900720b */ /* 0x020fe20003f2d000 */
[----:B------:R-:W-:Y:S01]  /*2140*/  IMAD.IADD R4, R93, 0x1, -R3 ;  /* 0x000000015d047824 */ /* 0x000fe200078e0a03 */
[----:B------:R-:W-:Y:S01]  /*2150*/  BSSY B0, `(.L_x_32) ;  /* 0x00003fe000007945 */ /* 0x000fe20003800000 */
[----:B------:R-:W-:Y:S02]  /*2160*/  IMAD.IADD R3, R98, 0x1, -R7 ;  /* 0x0000000162037824 */ /* 0x000fe400078e0a07 */
[----:B------:R-:W-:Y:S01]  /*2170*/  IMAD.IADD R115, R105, 0x1, R11 ;  /* 0x0000000169737824 */ /* 0x000fe200078e020b */
[----:B------:R-:W-:-:S04]  /*2180*/  ISETP.GT.AND P0, PT, R4, RZ, PT ;  /* 0x000000ff0400720c */ /* 0x000fc80003f04270 */
[----:B------:R-:W-:-:S03]  /*2190*/  ISETP.GT.AND P3, PT, R3, RZ, P0 ;  /* 0x000000ff0300720c */ /* 0x000fc60000764270 */
[----:B------:R-:W-:Y:S10]  /*21a0*/  @!P1 BRA `(.L_x_33) ;  /* 0x0000002c00289947 */ /* 0x000ff40003800000 */
[----:B------:R-:W0:Y:S01]  /*21b0*/  LDC.64 R108, c[0x0][0x5b8] ;  /* 0x00016e00ff6c7b82 */ /* 0x000e220000000a00 */
[----:B------:R-:W-:-:S07]  /*21c0*/  ULDC.64 UR4, c[0x0][0x5c0] ;  /* 0x0001700000047ab9 */ /* 0x000fce0000000a00 */
[----:B------:R-:W1:Y:S08]  /*21d0*/  LDC.64 R110, c[0x0][0x5b0] ;  /* 0x00016c00ff6e7b82 */ /* 0x000e700000000a00 */
[----:B------:R-:W2:Y:S01]  /*21e0*/  LDC.64 R112, c[0x0][0x5a8] ;  /* 0x00016a00ff707b82 */ /* 0x000ea20000000a00 */
[-C--:B0-----:R-:W-:Y:S02]  /*21f0*/  IMAD R6, R13, R108.reuse, RZ ;  /* 0x0000006c0d067224 */ /* 0x081fe400078e02ff */
[----:B------:R-:W-:-:S04]  /*2200*/  IMAD.WIDE.U32 R106, R99, R108, R8 ;  /* 0x0000006c636a7225 */ /* 0x000fc800078e0008 */
[----:B------:R-:W-:Y:S02]  /*2210*/  IMAD R105, R99, R109, R6 ;  /* 0x0000006d63697224 */ /* 0x000fe400078e0206 */
[-C--:B-1----:R-:W-:Y:S02]  /*2220*/  IMAD R5, R101, R110.reuse, RZ ;  /* 0x0000006e65057224 */ /* 0x082fe400078e02ff */
[----:B------:R-:W-:Y:S02]  /*2230*/  IMAD.IADD R13, R107, 0x1, R105 ;  /* 0x000000016b0d7824 */ /* 0x000fe400078e0269 */
[----:B------:R-:W-:Y:S02]  /*2240*/  IMAD.MOV.U32 R12, RZ, RZ, R106 ;  /* 0x000000ffff0c7224 */ /* 0x000fe400078e006a */
[C---:B------:R-:W-:Y:S02]  /*2250*/  IMAD R109, R100.reuse, R111, R5 ;  /* 0x0000006f646d7224 */ /* 0x040fe400078e0205 */
[----:B------:R-:W-:-:S04]  /*2260*/  IMAD.WIDE.U32 R6, R100, R110, R12 ;  /* 0x0000006e64067225 */ /* 0x000fc800078e000c */
[----:B------:R-:W-:Y:S01]  /*2270*/  IMAD.IADD R5, R7, 0x1, R109 ;  /* 0x0000000107057824 */ /* 0x000fe200078e026d */
[----:B--2---:R-:W-:-:S04]  /*2280*/  LEA R14, P1, R6, R112, 0x1 ;  /* 0x00000070060e7211 */ /* 0x004fc800078208ff */
[----:B------:R-:W-:-:S05]  /*2290*/  LEA.HI.X R15, R6, R113, R5, 0x1, P1 ;  /* 0x00000071060f7211 */ /* 0x000fca00008f0c05 */
[----:B------:R0:W2:Y:S01]  /*22a0*/  @P3 LDG.E.LTC128B.U16 R5, desc[UR38][R14.64] ;  /* 0x000000260e053981 */ /* 0x0000a2000c1e1520 */
[----:B------:R-:W-:Y:S01]  /*22b0*/  IMAD.WIDE.U32 R6, R100, R110, R8 ;  /* 0x0000006e64067225 */ /* 0x000fe200078e0008 */
[----:B------:R-:W-:Y:S03]  /*22c0*/  BSSY B1, `(.L_x_34) ;  /* 0x0000013000017945 */ /* 0x000fe60003800000 */
[----:B------:R-:W-:Y:S02]  /*22d0*/  IMAD.IADD R7, R109, 0x1, R7 ;  /* 0x000000016d077824 */ /* 0x000fe400078e0207 */
[----:B------:R-:W-:Y:S01]  /*22e0*/  IMAD.WIDE.U32 R20, R99, R108, R6 ;  /* 0x0000006c63147225 */ /* 0x000fe200078e0006 */
[----:B0-----:R-:W-:-:S03]  /*22f0*/  SHF.L.U64.HI R15, R110, 0x3, R111 ;  /* 0x000000036e0f7819 */ /* 0x001fc6000001026f */
[----:B------:R-:W-:Y:S01]  /*2300*/  IMAD.IADD R7, R105, 0x1, R21 ;  /* 0x0000000169077824 */ /* 0x000fe200078e0215 */
[----:B------:R-:W-:Y:S01]  /*2310*/  LEA R6, P4, R20, R112, 0x1 ;  /* 0x0000007014067211 */ /* 0x000fe200078808ff */
[----:B------:R-:W-:-:S03]  /*2320*/  IMAD.SHL.U32 R14, R110, 0x8, RZ ;  /* 0x000000086e0e7824 */ /* 0x000fc600078e00ff */
[----:B------:R-:W-:Y:S01]  /*2330*/  LEA.HI.X R7, R20, R113, R7, 0x1, P4 ;  /* 0x0000007114077211 */ /* 0x000fe200020f0c07 */
[----:B--2---:R-:W-:-:S04]  /*2340*/  IMAD.U32 R10, R5, 0x10000, RZ ;  /* 0x00010000050a7824 */ /* 0x004fc800078e00ff */
[----:B------:R-:W-:Y:S01]  /*2350*/  FMUL R11, R10, R89 ;  /* 0x000000590a0b7220 */ /* 0x000fe20000400000 */
[----:B------:R-:W-:-:S03]  /*2360*/  LEA R10, P1, R104, UR4, 0x1 ;  /* 0x00000004680a7c11 */ /* 0x000fc6000f8208ff */
[----:B------:R-:W-:Y:S01]  /*2370*/  FFMA R24, R24, R88, R11 ;  /* 0x0000005818187223 */ /* 0x000fe2000000000b */
[----:B------:R-:W-:Y:S02]  /*2380*/  LEA.HI.X R11, R104, UR5, R115, 0x1, P1 ;  /* 0x00000005680b7c11 */ /* 0x000fe400088f0c73 */
[----:B------:R-:W-:Y:S02]  /*2390*/  ISETP.GT.AND P1, PT, R4, 0x1, PT ;  /* 0x000000010400780c */ /* 0x000fe40003f24270 */
[----:B------:R-:W-:Y:S02]  /*23a0*/  F2FP.BF16.F32.PACK_AB R24, RZ, R24 ;  /* 0x00000018ff18723e */ /* 0x000fe400000010ff */
[----:B------:R-:W-:-:S03]  /*23b0*/  ISETP.GT.AND P2, PT, R3, RZ, P1 ;  /* 0x000000ff0300720c */ /* 0x000fc60000f44270 */
[----:B------:R0:W-:Y:S10]  /*23c0*/  @P3 STG.E.U16 desc[UR38][R10.64], R24 ;  /* 0x000000180a003986 */ /* 0x0001f4000c101526 */
[----:B------:R-:W-:Y:S05]  /*23d0*/  @!P2 BRA `(.L_x_35) ;  /* 0x000000000004a947 */ /* 0x000fea0003800000 */
[----:B------:R1:W5:Y:S02]  /*23e0*/  LDG.E.LTC128B.U16 R5, desc[UR38][R6.64+0x2] ;  /* 0x0000022606057981 */ /* 0x000364000c1e1520 */
.L_x_35:
[----:B------:R-:W-:Y:S05]  /*23f0*/  BSYNC B1 ;  /* 0x0000000000017941 */ /* 0x000fea0003800000 */
.L_x_34:
[----:B-----5:R-:W-:Y:S01]  /*2400*/  IMAD.U32 R12, R5, 0x10000, RZ ;  /* 0x00010000050c7824 */ /* 0x020fe200078e00ff */
[----:B------:R-:W-:Y:S01]  /*2410*/  ISETP.GT.AND P0, PT, R3, 0x8, P0 ;  /* 0x000000080300780c */ /* 0x000fe20000704270 */
[----:B------:R-:W-:Y:S01]  /*2420*/  IMAD.WIDE.U32 R20, R100, R110, R14 ;  /* 0x0000006e64147225 */ /* 0x000fe200078e000e */
[----:B0-----:R-:W-:-:S03]  /*2430*/  PRMT R24, R5, 0x7610, R24 ;  /* 0x0000761005187816 */ /* 0x001fc60000000018 */
[----:B------:R-:W-:Y:S01]  /*2440*/  FMUL R12, R12, R89 ;  /* 0x000000590c0c7220 */ /* 0x000fe20000400000 */
[----:B------:R-:W-:Y:S01]  /*2450*/  IMAD.IADD R109, R109, 0x1, R21 ;  /* 0x000000016d6d7824 */ /* 0x000fe200078e0215 */
[----:B------:R-:W-:Y:S02]  /*2460*/  IADD3 R106, P3, R106, R20, RZ ;  /* 0x000000146a6a7210 */ /* 0x000fe40007f7e0ff */
[----:B------:R-:W-:-:S03]  /*2470*/  FFMA R12, R25, R88, R12 ;  /* 0x00000058190c7223 */ /* 0x000fc6000000000c */
[----:B------:R-:W-:Y:S02]  /*2480*/  IMAD.X R13, R109, 0x1, R13, P3 ;  /* 0x000000016d0d7824 */ /* 0x000fe400018e060d */
[----:B------:R-:W-:Y:S02]  /*2490*/  F2FP.BF16.F32.PACK_AB R12, RZ, R12 ;  /* 0x0000000cff0c723e */ /* 0x000fe400000010ff */
[----:B------:R-:W-:Y:S02]  /*24a0*/  LEA R14, P3, R106, R112, 0x1 ;  /* 0x000000706a0e7211 */ /* 0x000fe400078608ff */
[----:B------:R-:W-:Y:S02]  /*24b0*/  PRMT R21, R12, 0x7610, R21 ;  /* 0x000076100c157816 */ /* 0x000fe40000000015 */
[----:B------:R-:W-:-:S03]  /*24c0*/  LEA.HI.X R15, R106, R113, R13, 0x1, P3 ;  /* 0x000000716a0f7211 */ /* 0x000fc600018f0c0d */
[----:B------:R0:W-:Y:S04]  /*24d0*/  @P2 STG.E.U16 desc[UR38][R10.64+0x2], R21 ;  /* 0x000002150a002986 */ /* 0x0001e8000c101526 */
[----:B------:R-:W2:Y:S01]  /*24e0*/  @P0 LDG.E.LTC128B.U16 R24, desc[UR38][R14.64] ;  /* 0x000000260e180981 */ /* 0x000ea2000c1e1520 */
[----:B------:R-:W-:Y:S01]  /*24f0*/  IADD3 R20, P2, R8, R20, RZ ;  /* 0x0000001408147210 */ /* 0x000fe20007f5e0ff */
[----:B------:R-:W-:Y:S01]  /*2500*/  BSSY B1, `(.L_x_36) ;  /* 0x0000011000017945 */ /* 0x000fe20003800000 */
[C---:B------:R-:W-:Y:S02]  /*2510*/  SHF.L.U64.HI R13, R90.reuse, 0x1, R91 ;  /* 0x000000015a0d7819 */ /* 0x040fe4000001025b */
[----:B------:R-:W-:Y:S01]  /*2520*/  ISETP.GT.AND P1, PT, R3, 0x8, P1 ;  /* 0x000000080300780c */ /* 0x000fe20000f24270 */
[----:B0-----:R-:W-:Y:S01]  /*2530*/  IMAD.X R21, R9, 0x1, R109, P2 ;  /* 0x0000000109157824 */ /* 0x001fe200010e066d */
[----:B------:R-:W-:Y:S01]  /*2540*/  LEA R12, P2, R90, R10, 0x1 ;  /* 0x0000000a5a0c7211 */ /* 0x000fe200078408ff */
[----:B------:R-:W-:-:S04]  /*2550*/  IMAD.WIDE.U32 R20, R99, R108, R20 ;  /* 0x0000006c63147225 */ /* 0x000fc800078e0014 */
[----:B------:R-:W-:Y:S02]  /*2560*/  IMAD.X R13, R13, 0x1, R11, P2 ;  /* 0x000000010d0d7824 */ /* 0x000fe400010e060b */
[----:B------:R-:W-:Y:S02]  /*2570*/  IMAD.IADD R9, R105, 0x1, R21 ;  /* 0x0000000169097824 */ /* 0x000fe400078e0215 */
[----:B--2---:R-:W-:-:S04]  /*2580*/  IMAD.U32 R8, R24, 0x10000, RZ ;  /* 0x0001000018087824 */ /* 0x004fc800078e00ff */
[----:B------:R-:W-:Y:S01]  /*2590*/  FMUL R5, R8, R89 ;  /* 0x0000005908057220 */ /* 0x000fe20000400000 */
[----:B------:R-:W-:-:S03]  /*25a0*/  LEA R8, P3, R20, R112, 0x1 ;  /* 0x0000007014087211 */ /* 0x000fc600078608ff */
[----:B------:R-:W-:Y:S01]  /*25b0*/  FFMA R5, R26, R88, R5 ;  /* 0x000000581a057223 */ /* 0x000fe20000000005 */
[----:B------:R-:W-:-:S04]  /*25c0*/  LEA.HI.X R9, R20, R113, R9, 0x1, P3 ;  /* 0x0000007114097211 */ /* 0x000fc800018f0c09 */
[----:B------:R-:W-:-:S05]  /*25d0*/  F2FP.BF16.F32.PACK_AB R5, RZ, R5 ;  /* 0x00000005ff05723e */ /* 0x000fca00000010ff */
[----:B------:R0:W-:Y:S01]  /*25e0*/  @P0 STG.E.U16 desc[UR38][R12.64], R5 ;  /* 0x000000050c000986 */ /* 0x0001e2000c101526 */
[----:B------:R-:W-:Y:S05]  /*25f0*/  @!P1 BRA `(.L_x_37) ;  /* 0x0000000000049947 */ /* 0x000fea0003800000 */
[----:B------:R2:W5:Y:S02]  /*2600*/  LDG.E.LTC128B.U16 R24, desc[UR38][R8.64+0x2] ;  /* 0x0000022608187981 */ /* 0x000564000c1e1520 */
.L_x_37:
[----:B------:R-:W-:Y:S05]  /*2610*/  BSYNC B1 ;  /* 0x0000000000017941 */ /* 0x000fea0003800000 */
.L_x_36:
[----:B-----5:R-:W-:Y:S01]  /*2620*/  IMAD.U32 R14, R24, 0x10000, RZ ;  /* 0x00010000180e7824 */ /* 0x020fe200078e00ff */
[----:B------:R-:W-:Y:S01]  /*2630*/  ISETP.GT.AND P0, PT, R4, 0x8, PT ;  /* 0x000000080400780c */ /* 0x000fe20003f04270 */
[----:B------:R-:W-:Y:S02]  /*2640*/  BSSY B1, `(.L_x_38) ;  /* 0x0000008000017945 */ /* 0x000fe40003800000 */
[----:B------:R-:W-:Y:S01]  /*2650*/  FMUL R14, R14, R89 ;  /* 0x000000590e0e7220 */ /* 0x000fe20000400000 */
[----:B------:R-:W-:-:S03]  /*2660*/  ISETP.GT.AND P2, PT, R3, RZ, P0 ;  /* 0x000000ff0300720c */ /* 0x000fc60000744270 */
[----:B------:R-:W-:-:S05]  /*2670*/  FFMA R14, R27, R88, R14 ;  /* 0x000000581b0e7223 */ /* 0x000fca000000000e */
[----:B------:R-:W-:-:S05]  /*2680*/  F2FP.BF16.F32.PACK_AB R14, RZ, R14 ;  /* 0x0000000eff0e723e */ /* 0x000fca00000010ff */
[----:B------:R3:W-:Y:S01]  /*2690*/  @P1 STG.E.U16 desc[UR38][R12.64+0x2], R14 ;  /* 0x0000020e0c001986 */ /* 0x0007e2000c101526 */
[----:B------:R-:W-:Y:S05]  /*26a0*/  @!P2 BRA `(.L_x_39) ;  /* 0x000000000004a947 */ /* 0x000fea0003800000 */
[----:B------:R4:W5:Y:S02]  /*26b0*/  LDG.E.LTC128B.U16 R24, desc[UR38][R6.64+0x10] ;  /* 0x0000102606187981 */ /* 0x000964000c1e1520 */
.L_x_39:
[----:B------:R-:W-:Y:S05]  /*26c0*/  BSYNC B1 ;  /* 0x0000000000017941 */ /* 0x000fea0003800000 */
.L_x_38:
[----:B---3-5:R-:W-:Y:S01]  /*26d0*/  IMAD.U32 R14, R24, 0x10000, RZ ;  /* 0x00010000180e7824 */ /* 0x028fe200078e00ff */
[----:B------:R-:W-:Y:S01]  /*26e0*/  ISETP.GT.AND P1, PT, R4, 0x9, PT ;  /* 0x000000090400780c */ /* 0x000fe20003f24270 */
[----:B------:R-:W-:Y:S02]  /*26f0*/  BSSY B1, `(.L_x_40) ;  /* 0x0000008000017945 */ /* 0x000fe40003800000 */
[----:B0-----:R-:W-:Y:S01]  /*2700*/  FMUL R5, R14, R89 ;  /* 0x000000590e057220 */ /* 0x001fe20000400000 */
[----:B------:R-:W-:-:S03]  /*2710*/  ISETP.GT.AND P3, PT, R3, RZ, P1 ;  /* 0x000000ff0300720c */ /* 0x000fc60000f64270 */
[----:B------:R-:W-:-:S05]  /*2720*/  FFMA R5, R28, R88, R5 ;  /* 0x000000581c057223 */ /* 0x000fca0000000005 */
[----:B------:R-:W-:-:S05]  /*2730*/  F2FP.BF16.F32.PACK_AB R5, RZ, R5 ;  /* 0x00000005ff05723e */ /* 0x000fca00000010ff */
[----:B------:R0:W-:Y:S01]  /*2740*/  @P2 STG.E.U16 desc[UR38][R10.64+0x10], R5 ;  /* 0x000010050a002986 */ /* 0x0001e2000c101526 */
[----:B------:R-:W-:Y:S05]  /*2750*/  @!P3 BRA `(.L_x_41) ;  /* 0x000000000004b947 */ /* 0x000fea0003800000 */
[----:B------:R3:W5:Y:S02]  /*2760*/  LDG.E.LTC128B.U16 R24, desc[UR38][R6.64+0x12] ;  /* 0x0000122606187981 */ /* 0x000764000c1e1520 */
.L_x_41:
[----:B------:R-:W-:Y:S05]  /*2770*/  BSYNC B1 ;  /* 0x0000000000017941 */ /* 0x000fea0003800000 */
.L_x_40:
[----:B-----5:R-:W-:Y:S01]  /*2780*/  IMAD.U32 R14, R24, 0x10000, RZ ;  /* 0x00010000180e7824 */ /* 0x020fe200078e00ff */
[----:B------:R-:W-:Y:S01]  /*2790*/  ISETP.GT.AND P0, PT, R3, 0x8, P0 ;  /* 0x000000080300780c */ /* 0x000fe20000704270 */
[----:B------:R-:W-:Y:S02]  /*27a0*/  BSSY B1, `(.L_x_42) ;  /* 0x0000007000017945 */ /* 0x000fe40003800000 */
[----:B------:R-:W-:-:S04]  /*27b0*/  FMUL R14, R14, R89 ;  /* 0x000000590e0e7220 */ /* 0x000fc80000400000 */
[----:B------:R-:W-:-:S05]  /*27c0*/  FFMA R14, R29, R88, R14 ;  /* 0x000000581d0e7223 */ /* 0x000fca000000000e */
[----:B------:R-:W-:-:S05]  /*27d0*/  F2FP.BF16.F32.PACK_AB R14, RZ, R14 ;  /* 0x0000000eff0e723e */ /* 0x000fca00000010ff */
[----:B------:R0:W-:Y:S01]  /*27e0*/  @P3 STG.E.U16 desc[UR38][R10.64+0x12], R14 ;  /* 0x0000120e0a003986 */ /* 0x0001e2000c101526 */
[----:B------:R-:W-:Y:S05]  /*27f0*/  @!P0 BRA `(.L_x_43) ;  /* 0x0000000000048947 */ /* 0x000fea0003800000 */
[----:B------:R0:W5:Y:S02]  /*2800*/  LDG.E.LTC128B.U16 R24, desc[UR38][R8.64+0x10] ;  /* 0x0000102608187981 */ /* 0x000164000c1e1520 */
.L_x_43:
[----:B------:R-:W-:Y:S05]  /*2810*/  BSYNC B1 ;  /* 0x0000000000017941 */ /* 0x000fea0003800000 */
.L_x_42:
[----:B0----5:R-:W-:Y:S01]  /*2820*/  IMAD.U32 R14, R24, 0x10000, RZ ;  /* 0x00010000180e7824 */ /* 0x021fe200078e00ff */
        /* <DEDUP_REMOVED lines=8> */
.L_x_45:
[----:B------:R-:W-:Y:S05]  /*28b0*/  BSYNC B1 ;  /* 0x0000000000017941 */ /* 0x000fea0003800000 */
.L_x_44:
        /* <DEDUP_REMOVED lines=10> */
.L_x_47:
[----:B------:R-:W-:Y:S05]  /*2960*/  BSYNC B1 ;  /* 0x0000000000017941 */ /* 0x000fea0003800000 */
.L_x_46:
[----:B0----5:R-:W-:Y:S01]  /*2970*/  IMAD.U32 R14, R24, 0x10000, RZ ;  /* 0x00010000180e7824 */ /* 0x021fe200078e00ff */
        /* <DEDUP_REMOVED lines=9> */
.L_x_49:
[----:B------:R-:W-:Y:S05]  /*2a10*/  BSYNC B1 ;  /* 0x0000000000017941 */ /* 0x000fea0003800000 */
.L_x_48:
        /* <DEDUP_REMOVED lines=9> */
.L_x_51:
[----:B------:R-:W-:Y:S05]  /*2ab0*/  BSYNC B1 ;  /* 0x0000000000017941 */ /* 0x000fea0003800000 */
.L_x_50:
        /* <DEDUP_REMOVED lines=9> */
.L_x_53:
[----:B------:R-:W-:Y:S05]  /*2b50*/  BSYNC B1 ;  /* 0x0000000000017941 */ /* 0x000fea0003800000 */
.L_x_52:
        /* <DEDUP_REMOVED lines=10> */
.L_x_55:
[----:B------:R-:W-:Y:S05]  /*2c00*/  BSYNC B1 ;  /* 0x0000000000017941 */ /* 0x000fea0003800000 */
.L_x_54:
        /* <DEDUP_REMOVED lines=10> */
.L_x_57:
[----:B------:R-:W-:Y:S05]  /*2cb0*/  BSYNC B1 ;  /* 0x0000000000017941 */ /* 0x000fea0003800000 */
.L_x_56:
        /* <DEDUP_REMOVED lines=9> */
.L_x_59:
[----:B------:R-:W-:Y:S05]  /*2d50*/  BSYNC B1 ;  /* 0x0000000000017941 */ /* 0x000fea0003800000 */
.L_x_58:
        /* <DEDUP_REMOVED lines=9> */
.L_x_61:
[----:B------:R-:W-:Y:S05]  /*2df0*/  BSYNC B1 ;  /* 0x0000000000017941 */ /* 0x000fea0003800000 */
.L_x_60:
        /* <DEDUP_REMOVED lines=10> */
.L_x_63:
[----:B------:R-:W-:Y:S05]  /*2ea0*/  BSYNC B1 ;  /* 0x0000000000017941 */ /* 0x000fea0003800000 */
.L_x_62:
        /* <DEDUP_REMOVED lines=10> */
.L_x_65:
[----:B------:R-:W-:Y:S05]  /*2f50*/  BSYNC B1 ;  /* 0x0000000000017941 */ /* 0x000fea0003800000 */
.L_x_64:
        /* <DEDUP_REMOVED lines=9> */
.L_x_67:
[----:B------:R-:W-:Y:S05]  /*2ff0*/  BSYNC B1 ;  /* 0x0000000000017941 */ /* 0x000fea0003800000 */
.L_x_66:
        /* <DEDUP_REMOVED lines=9> */
.L_x_69:
[----:B------:R-:W-:Y:S05]  /*3090*/  BSYNC B1 ;  /* 0x0000000000017941 */ /* 0x000fea0003800000 */
.L_x_68:
        /* <DEDUP_REMOVED lines=10> */
.L_x_71:
[----:B------:R-:W-:Y:S05]  /*3140*/  BSYNC B1 ;  /* 0x0000000000017941 */ /* 0x000fea0003800000 */
.L_x_70:
        /* <DEDUP_REMOVED lines=10> */
.L_x_73:
[----:B------:R-:W-:Y:S05]  /*31f0*/  BSYNC B1 ;  /* 0x0000000000017941 */ /* 0x000fea0003800000 */
.L_x_72:
        /* <DEDUP_REMOVED lines=9> */
.L_x_75:
[----:B------:R-:W-:Y:S05]  /*3290*/  BSYNC B1 ;  /* 0x0000000000017941 */ /* 0x000fea0003800000 */
.L_x_74:
        /* <DEDUP_REMOVED lines=9> */
.L_x_77:
[----:B------:R-:W-:Y:S05]  /*3330*/  BSYNC B1 ;  /* 0x0000000000017941 */ /* 0x000fea0003800000 */
.L_x_76:
        /* <DEDUP_REMOVED lines=10> */
.L_x_79:
[----:B------:R-:W-:Y:S05]  /*33e0*/  BSYNC B1 ;  /* 0x0000000000017941 */ /* 0x000fea0003800000 */
.L_x_78:
        /* <DEDUP_REMOVED lines=10> */
.L_x_81:
[----:B------:R-:W-:Y:S05]  /*3490*/  BSYNC B1 ;  /* 0x0000000000017941 */ /* 0x000fea0003800000 */
.L_x_80:
        /* <DEDUP_REMOVED lines=9> */
.L_x_83:
[----:B------:R-:W-:Y:S05]  /*3530*/  BSYNC B1 ;  /* 0x0000000000017941 */ /* 0x000fea0003800000 */
.L_x_82:
        /* <DEDUP_REMOVED lines=9> */
.L_x_85:
[----:B------:R-:W-:Y:S05]  /*35d0*/  BSYNC B1 ;  /* 0x0000000000017941 */ /* 0x000fea0003800000 */
.L_x_84:
        /* <DEDUP_REMOVED lines=10> */
.L_x_87:
[----:B------:R-:W-:Y:S05]  /*3680*/  BSYNC B1 ;  /* 0x0000000000017941 */ /* 0x000fea0003800000 */
.L_x_86:
        /* <DEDUP_REMOVED lines=10> */
.L_x_89:
[----:B------:R-:W-:Y:S05]  /*3730*/  BSYNC B1 ;  /* 0x0000000000017941 */ /* 0x000fea0003800000 */
.L_x_88:
        /* <DEDUP_REMOVED lines=9> */
.L_x_91:
[----:B------:R-:W-:Y:S05]  /*37d0*/  BSYNC B1 ;  /* 0x0000000000017941 */ /* 0x000fea0003800000 */
.L_x_90:
        /* <DEDUP_REMOVED lines=9> */
.L_x_93:
[----:B------:R-:W-:Y:S05]  /*3870*/  BSYNC B1 ;  /* 0x0000000000017941 */ /* 0x000fea0003800000 */
.L_x_92:
        /* <DEDUP_REMOVED lines=10> */
.L_x_95:
[----:B------:R-:W-:Y:S05]  /*3920*/  BSYNC B1 ;  /* 0x0000000000017941 */ /* 0x000fea0003800000 */
.L_x_94:
        /* <DEDUP_REMOVED lines=10> */
.L_x_97:
[----:B------:R-:W-:Y:S05]  /*39d0*/  BSYNC B1 ;  /* 0x0000000000017941 */ /* 0x000fea0003800000 */
.L_x_96:
        /* <DEDUP_REMOVED lines=9> */
.L_x_99:
[----:B------:R-:W-:Y:S05]  /*3a70*/  BSYNC B1 ;  /* 0x0000000000017941 */ /* 0x000fea0003800000 */
.L_x_98:
        /* <DEDUP_REMOVED lines=9> */
.L_x_101:
[----:B------:R-:W-:Y:S05]  /*3b10*/  BSYNC B1 ;  /* 0x0000000000017941 */ /* 0x000fea0003800000 */
.L_x_100:
        /* <DEDUP_REMOVED lines=10> */
.L_x_103:
[----:B------:R-:W-:Y:S05]  /*3bc0*/  BSYNC B1 ;  /* 0x0000000000017941 */ /* 0x000fea0003800000 */
.L_x_102:
        /* <DEDUP_REMOVED lines=10> */
.L_x_105:
[----:B------:R-:W-:Y:S05]  /*3c70*/  BSYNC B1 ;  /* 0x0000000000017941 */ /* 0x000fea0003800000 */
.L_x_104:
        /* <DEDUP_REMOVED lines=9> */
.L_x_107:
[----:B------:R-:W-:Y:S05]  /*3d10*/  BSYNC B1 ;  /* 0x0000000000017941 */ /* 0x000fea0003800000 */
.L_x_106:
        /* <DEDUP_REMOVED lines=9> */
.L_x_109:
[----:B------:R-:W-:Y:S05]  /*3db0*/  BSYNC B1 ;  /* 0x0000000000017941 */ /* 0x000fea0003800000 */
.L_x_108:
        /* <DEDUP_REMOVED lines=10> */
.L_x_111:
[----:B------:R-:W-:Y:S05]  /*3e60*/  BSYNC B1 ;  /* 0x0000000000017941 */ /* 0x000fea0003800000 */
.L_x_110:
        /* <DEDUP_REMOVED lines=10> */
.L_x_113:
[----:B------:R-:W-:Y:S05]  /*3f10*/  BSYNC B1 ;  /* 0x0000000000017941 */ /* 0x000fea0003800000 */
.L_x_112:
        /* <DEDUP_REMOVED lines=9> */
.L_x_115:
[----:B------:R-:W-:Y:S05]  /*3fb0*/  BSYNC B1 ;  /* 0x0000000000017941 */ /* 0x000fea0003800000 */
.L_x_114:
        /* <DEDUP_REMOVED lines=9> */
.L_x_117:
[----:B------:R-:W-:Y:S05]  /*4050*/  BSYNC B1 ;  /* 0x0000000000017941 */ /* 0x000fea0003800000 */
.L_x_116:
        /* <DEDUP_REMOVED lines=10> */
.L_x_119:
[----:B------:R-:W-:Y:S05]  /*4100*/  BSYNC B1 ;  /* 0x0000000000017941 */ /* 0x000fea0003800000 */
.L_x_118:
        /* <DEDUP_REMOVED lines=10> */
.L_x_121:
[----:B------:R-:W-:Y:S05]  /*41b0*/  BSYNC B1 ;  /* 0x0000000000017941 */ /* 0x000fea0003800000 */
.L_x_120:
        /* <DEDUP_REMOVED lines=9> */
.L_x_123:
[----:B------:R-:W-:Y:S05]  /*4250*/  BSYNC B1 ;  /* 0x0000000000017941 */ /* 0x000fea0003800000 */
.L_x_122:
        /* <DEDUP_REMOVED lines=9> */
.L_x_125:
[----:B------:R-:W-:Y:S05]  /*42f0*/  BSYNC B1 ;  /* 0x0000000000017941 */ /* 0x000fea0003800000 */
.L_x_124:
        /* <DEDUP_REMOVED lines=10> */
.L_x_127:
[----:B------:R-:W-:Y:S05]  /*43a0*/  BSYNC B1 ;  /* 0x0000000000017941 */ /* 0x000fea0003800000 */
.L_x_126:
        /* <DEDUP_REMOVED lines=10> */
.L_x_129:
[----:B------:R-:W-:Y:S05]  /*4450*/  BSYNC B1 ;  /* 0x0000000000017941 */ /* 0x000fea0003800000 */
.L_x_128:
        /* <DEDUP_REMOVED lines=9> */
.L_x_131:
[----:B------:R-:W-:Y:S05]  /*44f0*/  BSYNC B1 ;  /* 0x0000000000017941 */ /* 0x000fea0003800000 */
.L_x_130:
        /* <DEDUP_REMOVED lines=9> */
.L_x_133:
[----:B------:R-:W-:Y:S05]  /*4590*/  BSYNC B1 ;  /* 0x0000000000017941 */ /* 0x000fea0003800000 */
.L_x_132:
        /* <DEDUP_REMOVED lines=10> */
.L_x_135:
[----:B------:R-:W-:Y:S05]  /*4640*/  BSYNC B1 ;  /* 0x0000000000017941 */ /* 0x000fea0003800000 */
.L_x_134:
        /* <DEDUP_REMOVED lines=10> */
.L_x_137:
[----:B------:R-:W-:Y:S05]  /*46f0*/  BSYNC B1 ;  /* 0x0000000000017941 */ /* 0x000fea0003800000 */
.L_x_136:
        /* <DEDUP_REMOVED lines=9> */
.L_x_139:
[----:B------:R-:W-:Y:S05]  /*4790*/  BSYNC B1 ;  /* 0x0000000000017941 */ /* 0x000fea0003800000 */
.L_x_138:
        /* <DEDUP_REMOVED lines=9> */
.L_x_141:
[----:B------:R-:W-:Y:S05]  /*4830*/  BSYNC B1 ;  /* 0x0000000000017941 */ /* 0x000fea0003800000 */
.L_x_140:
        /* <DEDUP_REMOVED lines=10> */
.L_x_143:
[----:B------:R-:W-:Y:S05]  /*48e0*/  BSYNC B1 ;  /* 0x0000000000017941 */ /* 0x000fea0003800000 */
.L_x_142:
        /* <DEDUP_REMOVED lines=10> */
.L_x_145:
[----:B------:R-:W-:Y:S05]  /*4990*/  BSYNC B1 ;  /* 0x0000000000017941 */ /* 0x000fea0003800000 */
.L_x_144:
        /* <DEDUP_REMOVED lines=9> */
.L_x_147:
[----:B------:R-:W-:Y:S05]  /*4a30*/  BSYNC B1 ;  /* 0x0000000000017941 */ /* 0x000fea0003800000 */
.L_x_146:
        /* <DEDUP_REMOVED lines=9> */
.L_x_149:
[----:B------:R-:W-:Y:S05]  /*4ad0*/  BSYNC B1 ;  /* 0x0000000000017941 */ /* 0x000fea0003800000 */
.L_x_148:
        /* <DEDUP_REMOVED lines=10> */
.L_x_151:
[----:B------:R-:W-:Y:S05]  /*4b80*/  BSYNC B1 ;  /* 0x0000000000017941 */ /* 0x000fea0003800000 */
.L_x_150:
[----:B0----5:R-:W-:Y:S01]  /*4b90*/  IMAD.U32 R14, R24, 0x10000, RZ ;  /* 0x00010000180e7824 */ /* 0x021fe200078e00ff */
[----:B------:R-:W-:Y:S01]  /*4ba0*/  ISETP.GT.AND P1, PT, R4, 0x79, PT ;  /* 0x000000790400780c */ /* 0x000fe20003f24270 */
[----:B------:R-:W-:Y:S01]  /*4bb0*/  @P2 IMAD.MOV.U32 R4, RZ, RZ, R10 ;  /* 0x000000ffff042224 */ /* 0x000fe200078e000a */
[----:B------:R-:W-:Y:S01]  /*4bc0*/  BSSY B1, `(.L_x_152) ;  /* 0x000000a000017945 */ /* 0x000fe20003800000 */
[----:B------:R-:W-:Y:S01]  /*4bd0*/  FMUL R5, R14, R89 ;  /* 0x000000590e057220 */ /* 0x000fe20000400000 */
[----:B------:R-:W-:-:S03]  /*4be0*/  ISETP.GT.AND P3, PT, R3, RZ, P1 ;  /* 0x000000ff0300720c */ /* 0x000fc60000f64270 */
[----:B------:R-:W-:-:S05]  /*4bf0*/  FFMA R5, R84, R88, R5 ;  /* 0x0000005854057223 */ /* 0x000fca0000000005 */
[----:B------:R-:W-:-:S04]  /*4c00*/  F2FP.BF16.F32.PACK_AB R5, RZ, R5 ;  /* 0x00000005ff05723e */ /* 0x000fc800000010ff */
[----:B------:R-:W-:Y:S01]  /*4c10*/  PRMT R14, R5, 0x7610, R14 ;  /* 0x00007610050e7816 */ /* 0x000fe2000000000e */
[----:B------:R-:W-:-:S05]  /*4c20*/  @P2 IMAD.MOV.U32 R5, RZ, RZ, R11 ;  /* 0x000000ffff052224 */ /* 0x000fca00078e000b */
[----:B------:R0:W-:Y:S01]  /*4c30*/  @P2 STG.E.U16 desc[UR38][R4.64+0xf0], R14 ;  /* 0x0000f00e04002986 */ /* 0x0001e2000c101526 */
[----:B------:R-:W-:Y:S05]  /*4c40*/  @!P3 BRA `(.L_x_153) ;  /* 0x000000000004b947 */ /* 0x000fea0003800000 */
[----:B------:R0:W5:Y:S02]  /*4c50*/  LDG.E.LTC128B.U16 R24, desc[UR38][R6.64+0xf2] ;  /* 0x0000f22606187981 */ /* 0x000164000c1e1520 */
.L_x_153:
[----:B------:R-:W-:Y:S05]  /*4c60*/  BSYNC B1 ;  /* 0x0000000000017941 */ /* 0x000fea0003800000 */
.L_x_152:
        /* <DEDUP_REMOVED lines=9> */
.L_x_155:
[----:B------:R-:W-:Y:S05]  /*4d00*/  BSYNC B1 ;  /* 0x0000000000017941 */ /* 0x000fea0003800000 */
.L_x_154:
[----:B0----5:R-:W-:Y:S01]  /*4d10*/  IMAD.U32 R4, R24, 0x10000, RZ ;  /* 0x0001000018047824 */ /* 0x021fe200078e00ff */
[----:B------:R-:W-:Y:S01]  /*4d20*/  ISETP.GT.AND P1, PT, R3, 0x8, P1 ;  /* 0x000000080300780c */ /* 0x000fe20000f24270 */
[----:B------:R-:W-:Y:S02]  /*4d30*/  BSSY B1, `(.L_x_156) ;  /* 0x000000a000017945 */ /* 0x000fe40003800000 */
[----:B------:R-:W-:Y:S01]  /*4d40*/  FMUL R5, R4, R89 ;  /* 0x0000005904057220 */ /* 0x000fe20000400000 */
[----:B------:R-:W-:-:S03]  /*4d50*/  @P0 IMAD.MOV.U32 R4, RZ, RZ, R12 ;  /* 0x000000ffff040224 */ /* 0x000fc600078e000c */
[----:B------:R-:W-:-:S05]  /*4d60*/  FFMA R5, R86, R88, R5 ;  /* 0x0000005856057223 */ /* 0x000fca0000000005 */
[----:B------:R-:W-:-:S04]  /*4d70*/  F2FP.BF16.F32.PACK_AB R5, RZ, R5 ;  /* 0x00000005ff05723e */ /* 0x000fc800000010ff */
[----:B-1-34-:R-:W-:Y:S01]  /*4d80*/  PRMT R6, R5, 0x7610, R6 ;  /* 0x0000761005067816 */ /* 0x01afe20000000006 */
[----:B------:R-:W-:-:S05]  /*4d90*/  @P0 IMAD.MOV.U32 R5, RZ, RZ, R13 ;  /* 0x000000ffff050224 */ /* 0x000fca00078e000d */
[----:B------:R0:W-:Y:S01]  /*4da0*/  @P0 STG.E.U16 desc[UR38][R4.64+0xf0], R6 ;  /* 0x0000f00604000986 */ /* 0x0001e2000c101526 */
[----:B------:R-:W-:Y:S05]  /*4db0*/  @!P1 BRA `(.L_x_157) ;  /* 0x0000000000049947 */ /* 0x000fea0003800000 */
[----:B------:R1:W5:Y:S02]  /*4dc0*/  LDG.E.LTC128B.U16 R24, desc[UR38][R8.64+0xf2] ;  /* 0x0000f22608187981 */ /* 0x000364000c1e1520 */
.L_x_157:
[----:B------:R-:W-:Y:S05]  /*4dd0*/  BSYNC B1 ;  /* 0x0000000000017941 */ /* 0x000fea0003800000 */
.L_x_156:
[----:B------:R-:W-:Y:S05]  /*4de0*/  @!P1 BRA `(.L_x_158) ;  /* 0x0000001000d09947 */ /* 0x000fea0003800000 */
[----:B-----5:R-:W-:-:S04]  /*4df0*/  IMAD.U32 R24, R24, 0x10000, RZ ;  /* 0x0001000018187824 */ /* 0x020fc800078e00ff */
[----:B------:R-:W-:-:S04]  /*4e00*/  FMUL R24, R24, R89 ;  /* 0x0000005918187220 */ /* 0x000fc80000400000 */
[----:B------:R-:W-:-:S05]  /*4e10*/  FFMA R24, R87, R88, R24 ;  /* 0x0000005857187223 */ /* 0x000fca0000000018 */
[----:B------:R-:W-:-:S05]  /*4e20*/  F2FP.BF16.F32.PACK_AB R24, RZ, R24 ;  /* 0x00000018ff18723e */ /* 0x000fca00000010ff */
[----:B------:R3:W-:Y:S01]  /*4e30*/  STG.E.U16 desc[UR38][R12.64+0xf2], R24 ;  /* 0x0000f2180c007986 */ /* 0x0007e2000c101526 */
[----:B------:R-:W-:Y:S05]  /*4e40*/  BRA `(.L_x_158) ;  /* 0x0000001000b87947 */ /* 0x000fea0003800000 */
.L_x_33:
[----:B------:R-:W-:Y:S01]  /*4e50*/  ISETP.GT.AND P2, PT, R4, 0x1, PT ;  /* 0x000000010400780c */ /* 0x000fe20003f44270 */
[----:B------:R-:W-:Y:S01]  /*4e60*/  ULDC.64 UR4, c[0x0][0x5c0] ;  /* 0x0001700000047ab9 */ /* 0x000fe20000000a00 */
[-C--:B------:R-:W-:Y:S01]  /*4e70*/  FMUL R24, R24, R88.reuse ;  /* 0x0000005818187220 */ /* 0x080fe20000400000 */
[-C--:B------:R-:W-:Y:S01]  /*4e80*/  FMUL R25, R25, R88.reuse ;  /* 0x0000005819197220 */ /* 0x080fe20000400000 */
[----:B------:R-:W-:Y:S01]  /*4e90*/  ISETP.GT.AND P1, PT, R3, RZ, P2 ;  /* 0x000000ff0300720c */ /* 0x000fe20001724270 */
[-C--:B------:R-:W-:Y:S01]  /*4ea0*/  FMUL R26, R26, R88.reuse ;  /* 0x000000581a1a7220 */ /* 0x080fe20000400000 */
[----:B------:R-:W-:Y:S01]  /*4eb0*/  LEA R6, P4, R104, UR4, 0x1 ;  /* 0x0000000468067c11 */ /* 0x000fe2000f8808ff */
[----:B------:R-:W-:Y:S01]  /*4ec0*/  FMUL R27, R27, R88 ;  /* 0x000000581b1b7220 */ /* 0x000fe20000400000 */
[----:B------:R-:W-:Y:S01]  /*4ed0*/  F2FP.BF16.F32.PACK_AB R24, RZ, R24 ;  /* 0x00000018ff18723e */ /* 0x000fe200000010ff */
[-C--:B------:R-:W-:Y:S01]  /*4ee0*/  FMUL R28, R28, R88.reuse ;  /* 0x000000581c1c7220 */ /* 0x080fe20000400000 */
[----:B------:R-:W-:Y:S01]  /*4ef0*/  LEA.HI.X R7, R104, UR5, R115, 0x1, P4 ;  /* 0x0000000568077c11 */ /* 0x000fe2000a0f0c73 */
[-C--:B------:R-:W-:Y:S01]  /*4f00*/  FMUL R29, R29, R88.reuse ;  /* 0x000000581d1d7220 */ /* 0x080fe20000400000 */
[----:B------:R-:W-:Y:S01]  /*4f10*/  F2FP.BF16.F32.PACK_AB R25, RZ, R25 ;  /* 0x00000019ff19723e */ /* 0x000fe200000010ff */
[-C--:B------:R-:W-:Y:S01]  /*4f20*/  FMUL R30, R30, R88.reuse ;  /* 0x000000581e1e7220 */ /* 0x080fe20000400000 */
[----:B------:R-:W-:Y:S01]  /*4f30*/  ISETP.GT.AND P2, PT, R3, 0x8, P2 ;  /* 0x000000080300780c */ /* 0x000fe20001744270 */
[----:B------:R-:W-:Y:S01]  /*4f40*/  @P3 STG.E.U16 desc[UR38][R6.64], R24 ;  /* 0x0000001806003986 */ /* 0x000fe2000c101526 */
[C---:B------:R-:W-:Y:S01]  /*4f50*/  SHF.L.U64.HI R5, R90.reuse, 0x1, R91 ;  /* 0x000000015a057819 */ /* 0x040fe2000001025b */
[----:B------:R-:W-:Y:S01]  /*4f60*/  FMUL R31, R31, R88 ;  /* 0x000000581f1f7220 */ /* 0x000fe20000400000 */
[----:B------:R-:W-:Y:S01]  /*4f70*/  LEA R8, P3, R90, R6, 0x1 ;  /* 0x000000065a087211 */ /* 0x000fe200078608ff */
[----:B------:R-:W-:Y:S01]  /*4f80*/  @P1 STG.E.U16 desc[UR38][R6.64+0x2], R25 ;  /* 0x0000021906001986 */ /* 0x000fe2000c101526 */
[----:B------:R-:W-:Y:S01]  /*4f90*/  ISETP.GT.AND P1, PT, R3, 0x8, P0 ;  /* 0x000000080300780c */ /* 0x000fe20000724270 */
[----:B------:R-:W-:Y:S01]  /*4fa0*/  FMUL R32, R32, R88 ;  /* 0x0000005820207220 */ /* 0x000fe20000400000 */
[----:B------:R-:W-:Y:S01]  /*4fb0*/  F2FP.BF16.F32.PACK_AB R26, RZ, R26 ;  /* 0x0000001aff1a723e */ /* 0x000fe200000010ff */
[----:B------:R-:W-:Y:S01]  /*4fc0*/  IMAD.X R9, R5, 0x1, R7, P3 ;  /* 0x0000000105097824 */ /* 0x000fe200018e0607 */
[----:B------:R-:W-:Y:S01]  /*4fd0*/  F2FP.BF16.F32.PACK_AB R27, RZ, R27 ;  /* 0x0000001bff1b723e */ /* 0x000fe200000010ff */
[-C--:B------:R-:W-:Y:S01]  /*4fe0*/  FMUL R33, R33, R88.reuse ;  /* 0x0000005821217220 */ /* 0x080fe20000400000 */
[----:B------:R-:W-:Y:S01]  /*4ff0*/  ISETP.GT.AND P0, PT, R4, 0x8, PT ;  /* 0x000000080400780c */ /* 0x000fe20003f04270 */
[----:B------:R-:W-:Y:S01]  /*5000*/  FMUL R34, R34, R88 ;  /* 0x0000005822227220 */ /* 0x000fe20000400000 */
[----:B------:R-:W-:Y:S01]  /*5010*/  F2FP.BF16.F32.PACK_AB R28, RZ, R28 ;  /* 0x0000001cff1c723e */ /* 0x000fe200000010ff */
[-C--:B------:R-:W-:Y:S01]  /*5020*/  FMUL R35, R35, R88.reuse ;  /* 0x0000005823237220 */ /* 0x080fe20000400000 */
[C---:B------:R-:W-:Y:S01]  /*5030*/  ISETP.GT.AND P4, PT, R3.reuse, RZ, P0 ;  /* 0x000000ff0300720c */ /* 0x040fe20000784270 */
[-C--:B------:R-:W-:Y:S01]  /*5040*/  FMUL R36, R36, R88.reuse ;  /* 0x0000005824247220 */ /* 0x080fe20000400000 */
[----:B------:R-:W-:Y:S01]  /*5050*/  F2FP.BF16.F32.PACK_AB R29, RZ, R29 ;  /* 0x0000001dff1d723e */ /* 0x000fe200000010ff */
[----:B------:R-:W-:Y:S01]  /*5060*/  @P1 STG.E.U16 desc[UR38][R8.64], R26 ;  /* 0x0000001a08001986 */ /* 0x000fe2000c101526 */
[----:B------:R-:W-:Y:S01]  /*5070*/  ISETP.GT.AND P1, PT, R3, 0x8, P0 ;  /* 0x000000080300780c */ /* 0x000fe20000724270 */
[----:B------:R-:W-:Y:S01]  /*5080*/  FMUL R37, R37, R88 ;  /* 0x0000005825257220 */ /* 0x000fe20000400000 */
[----:B------:R-:W-:Y:S01]  /*5090*/  F2FP.BF16.F32.PACK_AB R30, RZ, R30 ;  /* 0x0000001eff1e723e */ /* 0x000fe200000010ff */
[----:B------:R-:W-:Y:S01]  /*50a0*/  @P2 STG.E.U16 desc[UR38][R8.64+0x2], R27 ;  /* 0x0000021b08002986 */ /* 0x000fe2000c101526 */
[----:B------:R-:W-:Y:S01]  /*50b0*/  ISETP.GT.AND P2, PT, R4, 0x9, PT ;  /* 0x000000090400780c */ /* 0x000fe20003f44270 */
[-C--:B------:R-:W-:Y:S01]  /*50c0*/  FMUL R38, R38, R88.reuse ;  /* 0x0000005826267220 */ /* 0x080fe20000400000 */
[----:B------:R-:W-:Y:S01]  /*50d0*/  F2FP.BF16.F32.PACK_AB R31, RZ, R31 ;  /* 0x0000001fff1f723e */ /* 0x000fe200000010ff */
[-C--:B------:R-:W-:Y:S01]  /*50e0*/  FMUL R39, R39, R88.reuse ;  /* 0x0000005827277220 */ /* 0x080fe20000400000 */
[C---:B------:R-:W-:Y:S01]  /*50f0*/  ISETP.GT.AND P3, PT, R3.reuse, RZ, P2 ;  /* 0x000000ff0300720c */ /* 0x040fe20001764270 */
[----:B------:R-:W-:Y:S01]  /*5100*/  @P4 STG.E.U16 desc[UR38][R6.64+0x10], R28 ;  /* 0x0000101c06004986 */ /* 0x000fe2000c101526 */
[----:B------:R-:W-:Y:S01]  /*5110*/  ISETP.GT.AND P2, PT, R3, 0x8, P2 ;  /* 0x000000080300780c */ /* 0x000fe20001744270 */
[-C--:B------:R-:W-:Y:S01]  /*5120*/  FMUL R40, R40, R88.reuse ;  /* 0x0000005828287220 */ /* 0x080fe20000400000 */
[----:B------:R-:W-:Y:S01]  /*5130*/  ISETP.GT.AND P0, PT, R4, 0x10, PT ;  /* 0x000000100400780c */ /* 0x000fe20003f04270 */
[----:B------:R-:W-:Y:S01]  /*5140*/  FMUL R41, R41, R88 ;  /* 0x0000005829297220 */ /* 0x000fe20000400000 */
[----:B------:R-:W-:Y:S01]  /*5150*/  F2FP.BF16.F32.PACK_AB R32, RZ, R32 ;  /* 0x00000020ff20723e */ /* 0x000fe200000010ff */
[-C--:B------:R-:W-:Y:S01]  /*5160*/  FMUL R42, R42, R88.reuse ;  /* 0x000000582a2a7220 */ /* 0x080fe20000400000 */
[----:B------:R-:W-:Y:S01]  /*5170*/  ISETP.GT.AND P4, PT, R3, RZ, P0 ;  /* 0x000000ff0300720c */ /* 0x000fe20000784270 */
[-C--:B------:R-:W-:Y:S01]  /*5180*/  FMUL R43, R43, R88.reuse ;  /* 0x000000582b2b7220 */ /* 0x080fe20000400000 */
[----:B------:R-:W-:Y:S01]  /*5190*/  F2FP.BF16.F32.PACK_AB R33, RZ, R33 ;  /* 0x00000021ff21723e */ /* 0x000fe200000010ff */
[----:B------:R-:W-:Y:S01]  /*51a0*/  FMUL R44, R44, R88 ;  /* 0x000000582c2c7220 */ /* 0x000fe20000400000 */
[----:B------:R-:W-:Y:S01]  /*51b0*/  F2FP.BF16.F32.PACK_AB R34, RZ, R34 ;  /* 0x00000022ff22723e */ /* 0x000fe200000010ff */
[----:B------:R-:W-:Y:S01]  /*51c0*/  @P3 STG.E.U16 desc[UR38][R6.64+0x12], R29 ;  /* 0x0000121d06003986 */ /* 0x000fe2000c101526 */
[----:B------:R-:W-:Y:S01]  /*51d0*/  ISETP.GT.AND P3, PT, R4, 0x11, PT ;  /* 0x000000110400780c */ /* 0x000fe20003f64270 */
[-C--:B------:R-:W-:Y:S01]  /*51e0*/  FMUL R45, R45, R88.reuse ;  /* 0x000000582d2d7220 */ /* 0x080fe20000400000 */
[----:B------:R-:W-:Y:S01]  /*51f0*/  F2FP.BF16.F32.PACK_AB R35, RZ, R35 ;  /* 0x00000023ff23723e */ /* 0x000fe200000010ff */
[----:B------:R-:W-:Y:S01]  /*5200*/  @P1 STG.E.U16 desc[UR38][R8.64+0x10], R30 ;  /* 0x0000101e08001986 */ /* 0x000fe2000c101526 */
[C---:B------:R-:W-:Y:S01]  /*5210*/  ISETP.GT.AND P1, PT, R3.reuse, 0x8, P0 ;  /* 0x000000080300780c */ /* 0x040fe20000724270 */
[-C--:B------:R-:W-:Y:S01]  /*5220*/  FMUL R46, R46, R88.reuse ;  /* 0x000000582e2e7220 */ /* 0x080fe20000400000 */
[----:B------:R-:W-:Y:S01]  /*5230*/  ISETP.GT.AND P0, PT, R4, 0x18, PT ;  /* 0x000000180400780c */ /* 0x000fe20003f04270 */
[----:B------:R-:W-:Y:S01]  /*5240*/  @P2 STG.E.U16 desc[UR38][R8.64+0x12], R31 ;  /* 0x0000121f08002986 */ /* 0x000fe2000c101526 */
[----:B------:R-:W-:Y:S01]  /*5250*/  ISETP.GT.AND P2, PT, R3, RZ, P3 ;  /* 0x000000ff0300720c */ /* 0x000fe20001f44270 */
[-C--:B------:R-:W-:Y:S01]  /*5260*/  FMUL R47, R47, R88.reuse ;  /* 0x000000582f2f7220 */ /* 0x080fe20000400000 */
[C---:B------:R-:W-:Y:S01]  /*5270*/  ISETP.GT.AND P3, PT, R3.reuse, 0x8, P3 ;  /* 0x000000080300780c */ /* 0x040fe20001f64270 */
[----:B------:R-:W-:Y:S01]  /*5280*/  @P4 STG.E.U16 desc[UR38][R6.64+0x20], R32 ;  /* 0x0000202006004986 */ /* 0x000fe2000c101526 */
[----:B------:R-:W-:Y:S01]  /*5290*/  ISETP.GT.AND P4, PT, R3, RZ, P0 ;  /* 0x000000ff0300720c */ /* 0x000fe20000784270 */
[----:B------:R-:W-:Y:S01]  /*52a0*/  FMUL R48, R48, R88 ;  /* 0x0000005830307220 */ /* 0x000fe20000400000 */
[----:B------:R-:W-:Y:S01]  /*52b0*/  F2FP.BF16.F32.PACK_AB R36, RZ, R36 ;  /* 0x00000024ff24723e */ /* 0x000fe200000010ff */
[-C--:B------:R-:W-:Y:S01]  /*52c0*/  FMUL R49, R49, R88.reuse ;  /* 0x0000005831317220 */ /* 0x080fe20000400000 */
[----:B------:R-:W-:Y:S01]  /*52d0*/  F2FP.BF16.F32.PACK_AB R37, RZ, R37 ;  /* 0x00000025ff25723e */ /* 0x000fe200000010ff */
[----:B------:R-:W-:Y:S01]  /*52e0*/  FMUL R50, R50, R88 ;  /* 0x0000005832327220 */ /* 0x000fe20000400000 */
[----:B------:R-:W-:Y:S01]  /*52f0*/  F2FP.BF16.F32.PACK_AB R38, RZ, R38 ;  /* 0x00000026ff26723e */ /* 0x000fe200000010ff */
[----:B------:R-:W-:Y:S01]  /*5300*/  FMUL R51, R51, R88 ;  /* 0x0000005833337220 */ /* 0x000fe20000400000 */
[----:B------:R-:W-:Y:S01]  /*5310*/  F2FP.BF16.F32.PACK_AB R39, RZ, R39 ;  /* 0x00000027ff27723e */ /* 0x000fe200000010ff */
[----:B------:R-:W-:Y:S01]  /*5320*/  @P2 STG.E.U16 desc[UR38][R6.64+0x22], R33 ;  /* 0x0000222106002986 */ /* 0x000fe2000c101526 */
[----:B------:R-:W-:Y:S01]  /*5330*/  F2FP.BF16.F32.PACK_AB R40, RZ, R40 ;  /* 0x00000028ff28723e */ /* 0x000fe200000010ff */
[-C--:B------:R-:W-:Y:S01]  /*5340*/  FMUL R52, R52, R88.reuse ;  /* 0x0000005834347220 */ /* 0x080fe20000400000 */
[----:B------:R-:W-:Y:S01]  /*5350*/  F2FP.BF16.F32.PACK_AB R41, RZ, R41 ;  /* 0x00000029ff29723e */ /* 0x000fe200000010ff */
[----:B------:R-:W-:Y:S01]  /*5360*/  @P1 STG.E.U16 desc[UR38][R8.64+0x20], R34 ;  /* 0x0000202208001986 */ /* 0x000fe2000c101526 */
[----:B------:R-:W-:Y:S01]  /*5370*/  ISETP.GT.AND P1, PT, R3, 0x8, P0 ;  /* 0x000000080300780c */ /* 0x000fe20000724270 */
[-C--:B------:R-:W-:Y:S01]  /*5380*/  FMUL R53, R53, R88.reuse ;  /* 0x0000005835357220 */ /* 0x080fe20000400000 */
[C---:B------:R-:W-:Y:S01]  /*5390*/  ISETP.GT.AND P0, PT, R4.reuse, 0x20, PT ;  /* 0x000000200400780c */ /* 0x040fe20003f04270 */
[----:B------:R-:W-:Y:S01]  /*53a0*/  @P3 STG.E.U16 desc[UR38][R8.64+0x22], R35 ;  /* 0x0000222308003986 */ /* 0x000fe2000c101526 */
[----:B------:R-:W-:Y:S01]  /*53b0*/  ISETP.GT.AND P3, PT, R4, 0x19, PT ;  /* 0x000000190400780c */ /* 0x000fe20003f64270 */
[----:B------:R-:W-:Y:S01]  /*53c0*/  FMUL R54, R54, R88 ;  /* 0x0000005836367220 */ /* 0x000fe20000400000 */
[----:B------:R-:W-:Y:S01]  /*53d0*/  F2FP.BF16.F32.PACK_AB R42, RZ, R42 ;  /* 0x0000002aff2a723e */ /* 0x000fe200000010ff */
[----:B------:R-:W-:Y:S01]  /*53e0*/  @P4 STG.E.U16 desc[UR38][R6.64+0x30], R36 ;  /* 0x0000302406004986 */ /* 0x000fe2000c101526 */
[----:B------:R-:W-:Y:S01]  /*53f0*/  ISETP.GT.AND P2, PT, R3, RZ, P3 ;  /* 0x000000ff0300720c */ /* 0x000fe20001f44270 */
[-C--:B------:R-:W-:Y:S01]  /*5400*/  FMUL R55, R55, R88.reuse ;  /* 0x0000005837377220 */ /* 0x080fe20000400000 */
[C---:B------:R-:W-:Y:S01]  /*5410*/  ISETP.GT.AND P3, PT, R3.reuse, 0x8, P3 ;  /* 0x000000080300780c */ /* 0x040fe20001f64270 */
[-C--:B------:R-:W-:Y:S01]  /*5420*/  FMUL R56, R56, R88.reuse ;  /* 0x0000005838387220 */ /* 0x080fe20000400000 */
[----:B------:R-:W-:Y:S01]  /*5430*/  ISETP.GT.AND P4, PT, R3, RZ, P0 ;  /* 0x000000ff0300720c */ /* 0x000fe20000784270 */
[-C--:B------:R-:W-:Y:S01]  /*5440*/  FMUL R57, R57, R88.reuse ;  /* 0x0000005839397220 */ /* 0x080fe20000400000 */
[----:B------:R-:W-:Y:S01]  /*5450*/  F2FP.BF16.F32.PACK_AB R43, RZ, R43 ;  /* 0x0000002bff2b723e */ /* 0x000fe200000010ff */
[----:B------:R-:W-:Y:S01]  /*5460*/  FMUL R58, R58, R88 ;  /* 0x000000583a3a7220 */ /* 0x000fe20000400000 */
[----:B------:R-:W-:Y:S01]  /*5470*/  F2FP.BF16.F32.PACK_AB R44, RZ, R44 ;  /* 0x0000002cff2c723e */ /* 0x000fe200000010ff */
[-C--:B------:R-:W-:Y:S01]  /*5480*/  FMUL R59, R59, R88.reuse ;  /* 0x000000583b3b7220 */ /* 0x080fe20000400000 */
[----:B------:R-:W-:Y:S01]  /*5490*/  F2FP.BF16.F32.PACK_AB R45, RZ, R45 ;  /* 0x0000002dff2d723e */ /* 0x000fe200000010ff */
[----:B------:R-:W-:Y:S01]  /*54a0*/  FMUL R60, R60, R88 ;  /* 0x000000583c3c7220 */ /* 0x000fe20000400000 */
[----:B------:R-:W-:Y:S01]  /*54b0*/  F2FP.BF16.F32.PACK_AB R46, RZ, R46 ;  /* 0x0000002eff2e723e */ /* 0x000fe200000010ff */
[----:B------:R-:W-:Y:S01]  /*54c0*/  @P2 STG.E.U16 desc[UR38][R6.64+0x32], R37 ;  /* 0x0000322506002986 */ /* 0x000fe2000c101526 */
[----:B------:R-:W-:Y:S01]  /*54d0*/  F2FP.BF16.F32.PACK_AB R47, RZ, R47 ;  /* 0x0000002fff2f723e */ /* 0x000fe200000010ff */
[----:B------:R-:W-:Y:S01]  /*54e0*/  FMUL R61, R61, R88 ;  /* 0x000000583d3d7220 */ /* 0x000fe20000400000 */
[----:B------:R-:W-:Y:S01]  /*54f0*/  F2FP.BF16.F32.PACK_AB R48, RZ, R48 ;  /* 0x00000030ff30723e */ /* 0x000fe200000010ff */
[----:B------:R-:W-:Y:S01]  /*5500*/  @P1 STG.E.U16 desc[UR38][R8.64+0x30], R38 ;  /* 0x0000302608001986 */ /* 0x000fe2000c101526 */
[----:B------:R-:W-:Y:S01]  /*5510*/  ISETP.GT.AND P1, PT, R3, 0x8, P0 ;  /* 0x000000080300780c */ /* 0x000fe20000724270 */
[-C--:B------:R-:W-:Y:S01]  /*5520*/  FMUL R62, R62, R88.reuse ;  /* 0x000000583e3e7220 */ /* 0x080fe20000400000 */
[C---:B------:R-:W-:Y:S01]  /*5530*/  ISETP.GT.AND P0, PT, R4.reuse, 0x28, PT ;  /* 0x000000280400780c */ /* 0x040fe20003f04270 */
[----:B------:R-:W-:Y:S01]  /*5540*/  @P3 STG.E.U16 desc[UR38][R8.64+0x32], R39 ;  /* 0x0000322708003986 */ /* 0x000fe2000c101526 */
[----:B------:R-:W-:Y:S01]  /*5550*/  ISETP.GT.AND P3, PT, R4, 0x21, PT ;  /* 0x000000210400780c */ /* 0x000fe20003f64270 */
[-C--:B------:R-:W-:Y:S01]  /*5560*/  FMUL R63, R63, R88.reuse ;  /* 0x000000583f3f7220 */ /* 0x080fe20000400000 */
[----:B------:R-:W-:Y:S01]  /*5570*/  F2FP.BF16.F32.PACK_AB R49, RZ, R49 ;  /* 0x00000031ff31723e */ /* 0x000fe200000010ff */
[----:B------:R-:W-:Y:S01]  /*5580*/  @P4 STG.E.U16 desc[UR38][R6.64+0x40], R40 ;  /* 0x0000402806004986 */ /* 0x000fe2000c101526 */
[C---:B------:R-:W-:Y:S01]  /*5590*/  ISETP.GT.AND P2, PT, R3.reuse, RZ, P3 ;  /* 0x000000ff0300720c */ /* 0x040fe20001f44270 */
[-C--:B------:R-:W-:Y:S01]  /*55a0*/  FMUL R64, R64, R88.reuse ;  /* 0x0000005840407220 */ /* 0x080fe20000400000 */
[----:B------:R-:W-:Y:S01]  /*55b0*/  ISETP.GT.AND P3, PT, R3, 0x8, P3 ;  /* 0x000000080300780c */ /* 0x000fe20001f64270 */
[-C--:B------:R-:W-:Y:S01]  /*55c0*/  FMUL R65, R65, R88.reuse ;  /* 0x0000005841417220 */ /* 0x080fe20000400000 */
        /* <DEDUP_REMOVED lines=62> */
[----:B------:R-:W-:-:S02]  /*59b0*/  F2FP.BF16.F32.PACK_AB R68, RZ, R68 ;  /* 0x00000044ff44723e */ /* 0x000fc400000010ff */
[----:B------:R-:W-:Y:S01]  /*59c0*/  F2FP.BF16.F32.PACK_AB R69, RZ, R69 ;  /* 0x00000045ff45723e */ /* 0x000fe200000010ff */
[----:B------:R-:W-:Y:S01]  /*59d0*/  @P1 STG.E.U16 desc[UR38][R8.64+0x60], R50 ;  /* 0x0000603208001986 */ /* 0x000fe2000c101526 */
[C---:B------:R-:W-:Y:S02]  /*59e0*/  ISETP.GT.AND P1, PT, R3.reuse, 0x8, P0 ;  /* 0x000000080300780c */ /* 0x040fe40000724270 */
[C---:B------:R-:W-:Y:S01]  /*59f0*/  ISETP.GT.AND P0, PT, R4.reuse, 0x40, PT ;  /* 0x000000400400780c */ /* 0x040fe20003f04270 */
[----:B------:R-:W-:Y:S01]  /*5a00*/  @P3 STG.E.U16 desc[UR38][R8.64+0x62], R51 ;  /* 0x0000623308003986 */ /* 0x000fe2000c101526 */
[----:B------:R-:W-:Y:S02]  /*5a10*/  ISETP.GT.AND P3, PT, R4, 0x39, PT ;  /* 0x000000390400780c */ /* 0x000fe40003f64270 */
[----:B------:R-:W-:Y:S01]  /*5a20*/  F2FP.BF16.F32.PACK_AB R70, RZ, R70 ;  /* 0x00000046ff46723e */ /* 0x000fe200000010ff */
[----:B------:R-:W-:Y:S01]  /*5a30*/  @P4 STG.E.U16 desc[UR38][R6.64+0x70], R52 ;  /* 0x0000703406004986 */ /* 0x000fe2000c101526 */
[----:B------:R-:W-:-:S02]  /*5a40*/  ISETP.GT.AND P2, PT, R3, RZ, P3 ;  /* 0x000000ff0300720c */ /* 0x000fc40001f44270 */
[C---:B------:R-:W-:Y:S02]  /*5a50*/  ISETP.GT.AND P3, PT, R3.reuse, 0x8, P3 ;  /* 0x000000080300780c */ /* 0x040fe40001f64270 */
[----:B------:R-:W-:Y:S02]  /*5a60*/  ISETP.GT.AND P4, PT, R3, RZ, P0 ;  /* 0x000000ff0300720c */ /* 0x000fe40000784270 */
[----:B------:R-:W-:Y:S02]  /*5a70*/  F2FP.BF16.F32.PACK_AB R71, RZ, R71 ;  /* 0x00000047ff47723e */ /* 0x000fe400000010ff */
[----:B------:R-:W-:Y:S02]  /*5a80*/  F2FP.BF16.F32.PACK_AB R72, RZ, R72 ;  /* 0x00000048ff48723e */ /* 0x000fe400000010ff */
[----:B------:R-:W-:Y:S02]  /*5a90*/  F2FP.BF16.F32.PACK_AB R73, RZ, R73 ;  /* 0x00000049ff49723e */ /* 0x000fe400000010ff */
        /* <DEDUP_REMOVED lines=33> */
[----:B------:R-:W-:-:S03]  /*5cb0*/  F2FP.BF16.F32.PACK_AB R87, RZ, R87 ;  /* 0x00000057ff57723e */ /* 0x000fc600000010ff */
[----:B------:R-:W-:Y:S04]  /*5cc0*/  @P2 STG.E.U16 desc[UR38][R6.64+0x92], R61 ;  /* 0x0000923d06002986 */ /* 0x000fe8000c101526 */
[----:B------:R-:W-:Y:S01]  /*5cd0*/  @P1 STG.E.U16 desc[UR38][R8.64+0x90], R62 ;  /* 0x0000903e08001986 */ /* 0x000fe2000c101526 */
[----:B------:R-:W-:Y:S02]  /*5ce0*/  ISETP.GT.AND P1, PT, R3, 0x8, P0 ;  /* 0x000000080300780c */ /* 0x000fe40000724270 */
[C---:B------:R-:W-:Y:S01]  /*5cf0*/  ISETP.GT.AND P0, PT, R4.reuse, 0x58, PT ;  /* 0x000000580400780c */ /* 0x040fe20003f04270 */
[----:B------:R-:W-:Y:S01]  /*5d00*/  @P3 STG.E.U16 desc[UR38][R8.64+0x92], R63 ;  /* 0x0000923f08003986 */ /* 0x000fe2000c101526 */
[----:B------:R-:W-:-:S03]  /*5d10*/  ISETP.GT.AND P3, PT, R4, 0x51, PT ;  /* 0x000000510400780c */ /* 0x000fc60003f64270 */
[----:B------:R-:W-:Y:S01]  /*5d20*/  @P4 STG.E.U16 desc[UR38][R6.64+0xa0], R64 ;  /* 0x0000a04006004986 */ /* 0x000fe2000c101526 */
[C---:B------:R-:W-:Y:S02]  /*5d30*/  ISETP.GT.AND P2, PT, R3.reuse, RZ, P3 ;  /* 0x000000ff0300720c */ /* 0x040fe40001f44270 */
[C---:B------:R-:W-:Y:S02]  /*5d40*/  ISETP.GT.AND P3, PT, R3.reuse, 0x8, P3 ;  /* 0x000000080300780c */ /* 0x040fe40001f64270 */
[----:B------:R-:W-:-:S09]  /*5d50*/  ISETP.GT.AND P4, PT, R3, RZ, P0 ;  /* 0x000000ff0300720c */ /* 0x000fd20000784270 */
        /* <DEDUP_REMOVED lines=9> */
[C---:B------:R-:W-:Y:S02]  /*5df0*/  ISETP.GT.AND P3, PT, R3.reuse, RZ, P0 ;  /* 0x000000ff0300720c */ /* 0x040fe40000764270 */
[----:B------:R-:W-:-:S07]  /*5e00*/  ISETP.GT.AND P0, PT, R3, 0x8, P0 ;  /* 0x000000080300780c */ /* 0x000fce0000704270 */
[----:B------:R-:W-:Y:S04]  /*5e10*/  @P2 STG.E.U16 desc[UR38][R6.64+0xb2], R69 ;  /* 0x0000b24506002986 */ /* 0x000fe8000c101526 */
[----:B------:R-:W-:Y:S01]  /*5e20*/  @P1 STG.E.U16 desc[UR38][R8.64+0xb0], R70 ;  /* 0x0000b04608001986 */ /* 0x000fe2000c101526 */
[----:B------:R-:W-:-:S03]  /*5e30*/  ISETP.GT.AND P1, PT, R4, 0x68, PT ;  /* 0x000000680400780c */ /* 0x000fc60003f24270 */
        /* <DEDUP_REMOVED lines=11> */
[C---:B------:R-:W-:Y:S02]  /*5ef0*/  ISETP.GT.AND P2, PT, R3.reuse, RZ, P0 ;  /* 0x000000ff0300720c */ /* 0x040fe40000744270 */
[----:B------:R-:W-:Y:S01]  /*5f00*/  ISETP.GT.AND P0, PT, R3, 0x8, P0 ;  /* 0x000000080300780c */ /* 0x000fe20000704270 */
[----:B------:R-:W-:Y:S01]  /*5f10*/  @P3 STG.E.U16 desc[UR38][R6.64+0xd0], R76 ;  /* 0x0000d04c06003986 */ /* 0x000fe2000c101526 */
[----:B------:R-:W-:-:S04]  /*5f20*/  ISETP.GT.AND P3, PT, R4, 0x70, PT ;  /* 0x000000700400780c */ /* 0x000fc80003f64270 */
[C---:B------:R-:W-:Y:S02]  /*5f30*/  ISETP.GT.AND P4, PT, R3.reuse, RZ, P3 ;  /* 0x000000ff0300720c */ /* 0x040fe40001f84270 */
[----:B------:R-:W-:-:S03]  /*5f40*/  ISETP.GT.AND P3, PT, R3, 0x8, P3 ;  /* 0x000000080300780c */ /* 0x000fc60001f64270 */
[----:B------:R-:W-:Y:S01]  /*5f50*/  @P2 STG.E.U16 desc[UR38][R6.64+0xd2], R77 ;  /* 0x0000d24d06002986 */ /* 0x000fe2000c101526 */
[----:B------:R-:W-:-:S03]  /*5f60*/  ISETP.GT.AND P2, PT, R4, 0x79, PT ;  /* 0x000000790400780c */ /* 0x000fc60003f44270 */
[----:B------:R-:W-:Y:S01]  /*5f70*/  @P1 STG.E.U16 desc[UR38][R8.64+0xd0], R78 ;  /* 0x0000d04e08001986 */ /* 0x000fe2000c101526 */
[----:B------:R-:W-:-:S03]  /*5f80*/  ISETP.GT.AND P1, PT, R4, 0x78, PT ;  /* 0x000000780400780c */ /* 0x000fc60003f24270 */
[----:B------:R-:W-:Y:S01]  /*5f90*/  @P0 STG.E.U16 desc[UR38][R8.64+0xd2], R79 ;  /* 0x0000d24f08000986 */ /* 0x000fe2000c101526 */
[----:B------:R-:W-:-:S03]  /*5fa0*/  ISETP.GT.AND P0, PT, R4, 0x71, PT ;  /* 0x000000710400780c */ /* 0x000fc60003f04270 */
[----:B------:R-:W-:Y:S01]  /*5fb0*/  @P4 STG.E.U16 desc[UR38][R6.64+0xe0], R80 ;  /* 0x0000e05006004986 */ /* 0x000fe2000c101526 */
[C---:B------:R-:W-:Y:S02]  /*5fc0*/  ISETP.GT.AND P4, PT, R3.reuse, RZ, P0 ;  /* 0x000000ff0300720c */ /* 0x040fe40000784270 */
[----:B------:R-:W-:-:S11]  /*5fd0*/  ISETP.GT.AND P0, PT, R3, 0x8, P0 ;  /* 0x000000080300780c */ /* 0x000fd60000704270 */
[----:B------:R-:W-:Y:S02]  /*5fe0*/  @P4 IMAD.MOV.U32 R4, RZ, RZ, R6 ;  /* 0x000000ffff044224 */ /* 0x000fe400078e0006 */
[----:B------:R-:W-:-:S05]  /*5ff0*/  @P4 IMAD.MOV.U32 R5, RZ, RZ, R7 ;  /* 0x000000ffff054224 */ /* 0x000fca00078e0007 */
[----:B------:R0:W-:Y:S01]  /*6000*/  @P4 STG.E.U16 desc[UR38][R4.64+0xe2], R81 ;  /* 0x0000e25104004986 */ /* 0x0001e2000c101526 */
[C---:B------:R-:W-:Y:S02]  /*6010*/  ISETP.GT.AND P4, PT, R3.reuse, RZ, P2 ;  /* 0x000000ff0300720c */ /* 0x040fe40001784270 */
[----:B------:R-:W-:Y:S01]  /*6020*/  ISETP.GT.AND P2, PT, R3, 0x8, P2 ;  /* 0x000000080300780c */ /* 0x000fe20001744270 */
[----:B0-----:R-:W-:Y:S02]  /*6030*/  @P3 IMAD.MOV.U32 R4, RZ, RZ, R8 ;  /* 0x000000ffff043224 */ /* 0x001fe400078e0008 */
[----:B------:R-:W-:-:S05]  /*6040*/  @P3 IMAD.MOV.U32 R5, RZ, RZ, R9 ;  /* 0x000000ffff053224 */ /* 0x000fca00078e0009 */
[----:B------:R0:W-:Y:S01]  /*6050*/  @P3 STG.E.U16 desc[UR38][R4.64+0xe0], R82 ;  /* 0x0000e05204003986 */ /* 0x0001e2000c101526 */
[C---:B------:R-:W-:Y:S02]  /*6060*/  ISETP.GT.AND P3, PT, R3.reuse, RZ, P1 ;  /* 0x000000ff0300720c */ /* 0x040fe40000f64270 */
[----:B------:R-:W-:Y:S01]  /*6070*/  ISETP.GT.AND P1, PT, R3, 0x8, P1 ;  /* 0x000000080300780c */ /* 0x000fe20000f24270 */
[----:B0-----:R-:W-:Y:S02]  /*6080*/  @P0 IMAD.MOV.U32 R4, RZ, RZ, R8 ;  /* 0x000000ffff040224 */ /* 0x001fe400078e0008 */
[----:B------:R-:W-:-:S05]  /*6090*/  @P0 IMAD.MOV.U32 R5, RZ, RZ, R9 ;  /* 0x000000ffff050224 */ /* 0x000fca00078e0009 */
[----:B------:R0:W-:Y:S03]  /*60a0*/  @P0 STG.E.U16 desc[UR38][R4.64+0xe2], R83 ;  /* 0x0000e25304000986 */ /* 0x0001e6000c101526 */
[----:B0-----:R-:W-:Y:S02]  /*60b0*/  @P3 IMAD.MOV.U32 R4, RZ, RZ, R6 ;  /* 0x000000ffff043224 */ /* 0x001fe400078e0006 */
[----:B------:R-:W-:-:S05]  /*60c0*/  @P3 IMAD.MOV.U32 R5, RZ, RZ, R7 ;  /* 0x000000ffff053224 */ /* 0x000fca00078e0007 */
[----:B------:R0:W-:Y:S04]  /*60d0*/  @P3 STG.E.U16 desc[UR38][R4.64+0xf0], R84 ;  /* 0x0000f05404003986 */ /* 0x0001e8000c101526 */
[----:B------:R4:W-:Y:S01]  /*60e0*/  @P4 STG.E.U16 desc[UR38][R6.64+0xf2], R85 ;  /* 0x0000f25506004986 */ /* 0x0009e2000c101526 */
[----:B0-----:R-:W-:Y:S02]  /*60f0*/  @P1 IMAD.MOV.U32 R4, RZ, RZ, R8 ;  /* 0x000000ffff041224 */ /* 0x001fe400078e0008 */
[----:B------:R-:W-:-:S05]  /*6100*/  @P1 IMAD.MOV.U32 R5, RZ, RZ, R9 ;  /* 0x000000ffff051224 */ /* 0x000fca00078e0009 */
[----:B------:R4:W-:Y:S04]  /*6110*/  @P1 STG.E.U16 desc[UR38][R4.64+0xf0], R86 ;  /* 0x0000f05604001986 */ /* 0x0009e8000c101526 */
[----:B------:R4:W-:Y:S02]  /*6120*/  @P2 STG.E.U16 desc[UR38][R8.64+0xf2], R87 ;  /* 0x0000f25708002986 */ /* 0x0009e4000c101526 */
.L_x_158:
[----:B------:R-:W-:Y:S05]  /*6130*/  BSYNC B0 ;  /* 0x0000000000007941 */ /* 0x000fea0003800000 */
.L_x_32:
[----:B------:R-:W-:Y:S01]  /*6140*/  IADD3 R16, P0, R16, UR36, RZ ;  /* 0x0000002410107c10 */ /* 0x000fe2000ff1e0ff */
[----:B------:R-:W-:Y:S01]  /*6150*/  ULDC.64 UR4, c[0x0][0x650] ;  /* 0x0001940000047ab9 */ /* 0x000fe20000000a00 */
[----:B------:R-:W-:Y:S01]  /*6160*/  PRMT R3, RZ, 0x7610, R3 ;  /* 0x00007610ff037816 */ /* 0x000fe20000000003 */
[----:B------:R-:W-:Y:S01]  /*6170*/  IMAD.MOV.U32 R100, RZ, RZ, -0x1 ;  /* 0xffffffffff647424 */ /* 0x000fe200078e00ff */
[----:B------:R-:W-:Y:S01]  /*6180*/  IADD3.X R17, R17, UR42, RZ, P0, !PT ;  /* 0x0000002a11117c10 */ /* 0x000fe200087fe4ff */
[----:B------:R-:W-:Y:S01]  /*6190*/  IMAD.MOV.U32 R99, RZ, RZ, -0x1 ;  /* 0xffffffffff637424 */ /* 0x000fe200078e00ff */
[----:B------:R-:W-:-:S04]  /*61a0*/  ISETP.GE.U32.AND P0, PT, R16, UR4, PT ;  /* 0x0000000410007c0c */ /* 0x000fc8000bf06070 */
[----:B------:R-:W-:-:S13]  /*61b0*/  ISETP.GE.U32.AND.EX P0, PT, R17, UR5, PT, P0 ;  /* 0x0000000511007c0c */ /* 0x000fda000bf06100 */
[----:B------:R-:W-:Y:S05]  /*61c0*/  @P0 BRA `(.L_x_159) ;  /* 0x00000004004c0947 */ /* 0x000fea0003800000 */
[----:B------:R-:W0:Y:S01]  /*61d0*/  LDC.64 R10, c[0x0][0x628] ;  /* 0x00018a00ff0a7b82 */ /* 0x000e220000000a00 */
[----:B---3--:R-:W3:Y:S01]  /*61e0*/  S2R R12, SR_CTAID.X ;  /* 0x00000000000c7919 */ /* 0x008ee20000002500 */
[----:B-12-4-:R-:W-:Y:S02]  /*61f0*/  IMAD.MOV.U32 R8, RZ, RZ, R16 ;  /* 0x000000ffff087224 */ /* 0x016fe400078e0010 */
[----:B------:R-:W-:Y:S01]  /*6200*/  IMAD.MOV.U32 R9, RZ, RZ, R17 ;  /* 0x000000ffff097224 */ /* 0x000fe200078e0011 */
[----:B------:R-:W1:Y:S03]  /*6210*/  S2R R20, SR_CTAID.Y ;  /* 0x0000000000147919 */ /* 0x000e660000002600 */
[----:B------:R-:W2:Y:S08]  /*6220*/  LDC R0, c[0x0][0x630] ;  /* 0x00018c00ff007b82 */ /* 0x000eb00000000800 */
[----:B------:R-:W4:Y:S01]  /*6230*/  LDC.64 R14, c[0x0][0x620] ;  /* 0x00018800ff0e7b82 */ /* 0x000f220000000a00 */
[----:B0-----:R-:W-:-:S04]  /*6240*/  ISETP.NE.U32.AND P0, PT, R10, RZ, PT ;  /* 0x000000ff0a00720c */ /* 0x001fc80003f05070 */
[----:B------:R-:W-:-:S13]  /*6250*/  ISETP.NE.AND.EX P0, PT, R11, RZ, PT, P0 ;  /* 0x000000ff0b00720c */ /* 0x000fda0003f05300 */
[----:B-1234-:R-:W-:Y:S05]  /*6260*/  @!P0 BRA `(.L_x_160) ;  /* 0x0000000000288947 */ /* 0x01efea0003800000 */
        /* <DEDUP_REMOVED lines=10> */
.L_x_160:
[-CC-:B------:R-:W-:Y:S01]  /*6310*/  SHF.R.U64 R99, R8, R0.reuse, R9.reuse ;  /* 0x0000000008637219 */ /* 0x180fe20000001209 */
[----:B------:R-:W0:Y:S01]  /*6320*/  LDC.64 R26, c[0x0][0x640] ;  /* 0x00019000ff1a7b82 */ /* 0x000e220000000a00 */
[----:B------:R-:W-:Y:S01]  /*6330*/  SHF.R.U32.HI R0, RZ, R0, R9 ;  /* 0x00000000ff007219 */ /* 0x000fe20000011609 */
[----:B------:R-:W-:Y:S01]  /*6340*/  ULDC UR4, c[0x0][0x150] ;  /* 0x0000540000047ab9 */ /* 0x000fe20000000800 */
[----:B------:R-:W-:Y:S02]  /*6350*/  IADD3 R3, P0, RZ, -R99, RZ ;  /* 0x80000063ff037210 */ /* 0x000fe40007f1e0ff */
[----:B------:R-:W-:-:S03]  /*6360*/  I2FP.F32.U32 R7, R12 ;  /* 0x0000000c00077245 */ /* 0x000fc60000201000 */
[----:B------:R-:W1:Y:S01]  /*6370*/  LDC R6, c[0x0][0x618] ;  /* 0x00018600ff067b82 */ /* 0x000e620000000800 */
[----:B------:R-:W-:Y:S02]  /*6380*/  IMAD.X R5, RZ, RZ, ~R0, P0 ;  /* 0x000000ffff057224 */ /* 0x000fe400000e0e00 */
[----:B------:R-:W-:Y:S01]  /*6390*/  FMUL R7, R7, UR4 ;  /* 0x0000000407077c20 */ /* 0x000fe20008400000 */
[----:B------:R-:W-:Y:S01]  /*63a0*/  ULDC UR4, c[0x0][0x154] ;  /* 0x0000550000047ab9 */ /* 0x000fe20000000800 */
[-C--:B------:R-:W-:Y:S02]  /*63b0*/  IMAD R0, R5, R14.reuse, RZ ;  /* 0x0000000e05007224 */ /* 0x080fe400078e02ff */
[C---:B------:R-:W-:Y:S01]  /*63c0*/  IMAD.WIDE.U32 R4, R3.reuse, R14, R16 ;  /* 0x0000000e03047225 */ /* 0x040fe200078e0010 */
[----:B------:R-:W2:Y:S01]  /*63d0*/  LDC R11, c[0x0][0x608] ;  /* 0x00018200ff0b7b82 */ /* 0x000ea20000000800 */
[----:B------:R-:W3:Y:S02]  /*63e0*/  F2I.U32.TRUNC.NTZ R7, R7 ;  /* 0x0000000700077305 */ /* 0x000ee4000020f000 */
[----:B------:R-:W-:-:S04]  /*63f0*/  IMAD R3, R3, R15, R0 ;  /* 0x0000000f03037224 */ /* 0x000fc800078e0200 */
[----:B------:R-:W-:Y:S01]  /*6400*/  IMAD.IADD R3, R5, 0x1, R3 ;  /* 0x0000000105037824 */ /* 0x000fe200078e0203 */
[----:B------:R-:W4:Y:S01]  /*6410*/  LDC R8, c[0x0][0x658] ;  /* 0x00019600ff087b82 */ /* 0x000f220000000800 */
[----:B------:R-:W-:Y:S02]  /*6420*/  I2FP.F32.U32 R5, R20 ;  /* 0x0000001400057245 */ /* 0x000fe40000201000 */
[----:B0-----:R-:W-:-:S04]  /*6430*/  ISETP.NE.U32.AND P0, PT, R26, RZ, PT ;  /* 0x000000ff1a00720c */ /* 0x001fc80003f05070 */
[----:B------:R-:W-:Y:S01]  /*6440*/  ISETP.NE.AND.EX P0, PT, R27, RZ, PT, P0 ;  /* 0x000000ff1b00720c */ /* 0x000fe20003f05300 */
[----:B------:R-:W0:Y:S01]  /*6450*/  LDC R9, c[0x0][0x144] ;  /* 0x00005100ff097b82 */ /* 0x000e220000000800 */
[-C--:B-1----:R-:W-:Y:S01]  /*6460*/  SHF.R.U64 R13, R4, R6.reuse, R3 ;  /* 0x00000006040d7219 */ /* 0x082fe20000001203 */
[----:B---3--:R-:W-:Y:S01]  /*6470*/  IMAD.MOV R7, RZ, RZ, -R7 ;  /* 0x000000ffff077224 */ /* 0x008fe200078e0a07 */
[----:B------:R-:W-:Y:S01]  /*6480*/  SHF.R.U32.HI R0, RZ, R6, R3 ;  /* 0x00000006ff007219 */ /* 0x000fe20000011603 */
[----:B------:R-:W-:-:S04]  /*6490*/  FMUL R6, R5, UR4 ;  /* 0x0000000405067c20 */ /* 0x000fc80008400000 */
[----:B------:R-:W1:Y:S01]  /*64a0*/  LDC R21, c[0x0][0x148] ;  /* 0x00005200ff157b82 */ /* 0x000e620000000800 */
[----:B------:R3:W0:Y:S01]  /*64b0*/  F2I.U32.TRUNC.NTZ R14, R6 ;  /* 0x00000006000e7305 */ /* 0x000622000020f000 */
[-CC-:B--2---:R-:W-:Y:S02]  /*64c0*/  SHF.R.U64 R10, R13, R11.reuse, R0.reuse ;  /* 0x0000000b0d0a7219 */ /* 0x184fe40000001200 */
[----:B------:R-:W-:-:S04]  /*64d0*/  SHF.R.U32.HI R3, RZ, R11, R0 ;  /* 0x0000000bff037219 */ /* 0x000fc80000011600 */
[----:B-----5:R-:W2:Y:S01]  /*64e0*/  LDC R24, c[0x0][0x648] ;  /* 0x00019200ff187b82 */ /* 0x020ea20000000800 */
[-CC-:B----4-:R-:W-:Y:S02]  /*64f0*/  SHF.R.U64 R15, R10, R8.reuse, R3.reuse ;  /* 0x000000080a0f7219 */ /* 0x190fe40000001203 */
[----:B------:R-:W-:-:S03]  /*6500*/  SHF.R.U32.HI R5, RZ, R8, R3 ;  /* 0x00000008ff057219 */ /* 0x000fc60000011603 */
[----:B------:R-:W-:Y:S02]  /*6510*/  IMAD.MOV.U32 R4, RZ, RZ, R15 ;  /* 0x000000ffff047224 */ /* 0x000fe400078e000f */
[----:B------:R-:W4:Y:S01]  /*6520*/  LDC R28, c[0x0][0x638] ;  /* 0x00018e00ff1c7b82 */ /* 0x000f220000000800 */
[----:B0-----:R-:W-:-:S07]  /*6530*/  IMAD R25, R9, R7, R12 ;  /* 0x0000000709197224 */ /* 0x001fce00078e020c */
[----:B------:R-:W0:Y:S08]  /*6540*/  LDC R29, c[0x0][0x610] ;  /* 0x00018400ff1d7b82 */ /* 0x000e300000000800 */
[----:B------:R-:W0:Y:S01]  /*6550*/  LDC R30, c[0x0][0x600] ;  /* 0x00018000ff1e7b82 */ /* 0x000e220000000800 */
[----:B-1-3--:R-:W-:Y:S05]  /*6560*/  @!P0 BRA `(.L_x_161) ;  /* 0x0000000000288947 */ /* 0x00afea0003800000 */
[----:B------:R-:W1:Y:S02]  /*6570*/  LDC R0, c[0x0][0x64c] ;  /* 0x00019300ff007b82 */ /* 0x000e640000000800 */
[----:B-1----:R-:W-:-:S05]  /*6580*/  IADD3 R3, P0, R15, R0, RZ ;  /* 0x000000000f037210 */ /* 0x002fca0007f1e0ff */
        /* <DEDUP_REMOVED lines=8> */
.L_x_161:
[----:B------:R-:W-:Y:S01]  /*6610*/  ISETP.NE.AND P0, PT, R2, 0x1, PT ;  /* 0x000000010200780c */ /* 0x000fe20003f05270 */
[----:B------:R-:W-:Y:S01]  /*6620*/  IMAD.MOV R14, RZ, RZ, -R14 ;  /* 0x000000ffff0e7224 */ /* 0x000fe200078e0a0e */
[----:B--2---:R-:W-:Y:S02]  /*6630*/  SHF.R.U64 R0, R4, R24, R5 ;  /* 0x0000001804007219 */ /* 0x004fe40000001205 */
[----:B------:R-:W-:Y:S02]  /*6640*/  LOP3.LUT R3, R10, R97, RZ, 0xc0, !PT ;  /* 0x000000610a037212 */ /* 0x000fe400078ec0ff */
[----:B------:R-:W-:Y:S01]  /*6650*/  LOP3.LUT R6, R13, R96, RZ, 0xc0, !PT ;  /* 0x000000600d067212 */ /* 0x000fe200078ec0ff */
[----:B------:R-:W-:Y:S02]  /*6660*/  IMAD.MOV R4, RZ, RZ, -R0 ;  /* 0x000000ffff047224 */ /* 0x000fe400078e0a00 */
[----:B------:R-:W-:Y:S02]  /*6670*/  IMAD R0, R92, R0, R3 ;  /* 0x000000005c007224 */ /* 0x000fe400078e0203 */
[----:B----4-:R-:W-:-:S02]  /*6680*/  IMAD R3, R4, R28, R15 ;  /* 0x0000001c04037224 */ /* 0x010fc400078e020f */
[----:B------:R-:W-:Y:S02]  /*6690*/  @P0 IMAD R25, R21, R14, R20 ;  /* 0x0000000e15190224 */ /* 0x000fe400078e0214 */
[----:B0-----:R-:W-:Y:S02]  /*66a0*/  IMAD R5, R3, R30, R6 ;  /* 0x0000001e03057224 */ /* 0x001fe400078e0206 */
[----:B------:R-:W-:Y:S02]  /*66b0*/  IMAD R0, R0, R29, R25 ;  /* 0x0000001d00007224 */ /* 0x000fe400078e0219 */
[----:B------:R-:W-:-:S03]  /*66c0*/  IMAD.MOV.U32 R4, RZ, RZ, 0x1 ;  /* 0x00000001ff047424 */ /* 0x000fc600078e00ff */
[----:B------:R-:W-:Y:S02]  /*66d0*/  SEL R100, R5, R0, !P0 ;  /* 0x0000000005647207 */ /* 0x000fe40004000000 */
[----:B------:R-:W-:Y:S02]  /*66e0*/  PRMT R3, R4, 0x7610, R3 ;  /* 0x0000761004037816 */ /* 0x000fe40000000003 */
[----:B------:R-:W-:-:S07]  /*66f0*/  SEL R0, R0, R5, !P0 ;  /* 0x0000000500007207 */ /* 0x000fce0004000000 */
.L_x_159:
[----:B------:R-:W-:Y:S01]  /*6700*/  LOP3.LUT P0, RZ, R3, 0xff, RZ, 0xc0, !PT ;  /* 0x000000ff03ff7812 */ /* 0x000fe2000780c0ff */
[----:B------:R-:W-:Y:S01]  /*6710*/  UIMAD.WIDE.U32 UR4, UR41, -0x55555555, URZ ;  /* 0xaaaaaaab290478a5 */ /* 0x000fe2000f8e003f */
[----:B------:R-:W-:-:S03]  /*6720*/  IMAD.MOV.U32 R101, RZ, RZ, R0 ;  /* 0x000000ffff657224 */ /* 0x000fc600078e0000 */
[----:B------:R-:W-:-:S04]  /*6730*/  USHF.R.U32.HI UR4, URZ, 0x1, UR5 ;  /* 0x000000013f047899 */ /* 0x000fc80008011605 */
[----:B------:R-:W-:-:S04]  /*6740*/  UIMAD UR41, UR4, -0x3, UR41 ;  /* 0xfffffffd042978a4 */ /* 0x000fc8000f8e0229 */
[----:B------:R-:W-:Y:S08]  /*6750*/  @P0 BRA `(.L_x_162) ;  /* 0xffffffac00240947 */ /* 0x000ff0000383ffff */
[----:B------:R-:W-:Y:S05]  /*6760*/  EXIT ;  /* 0x000000000000794d */ /* 0x000fea0003800000 */
.L_x_7:
        /* <DEDUP_REMOVED lines=26> */
.L_x_164:
[----:B------:R-:W0:Y:S01]  /*6910*/  LDC.64 R28, c[0x0][0x640] ;  /* 0x00019000ff1c7b82 */ /* 0x000e220000000a00 */
[-CC-:B------:R-:W-:Y:S01]  /*6920*/  SHF.R.U64 R22, R14, R6.reuse, R15.reuse ;  /* 0x000000060e167219 */ /* 0x180fe2000000120f */
[----:B------:R-:W-:Y:S01]  /*6930*/  IMAD.MOV.U32 R30, RZ, RZ, 0x1 ;  /* 0x00000001ff1e7424 */ /* 0x000fe200078e00ff */
[----:B------:R-:W-:Y:S02]  /*6940*/  SHF.R.U32.HI R6, RZ, R6, R15 ;  /* 0x00000006ff067219 */ /* 0x000fe4000001160f */
[----:B------:R-:W-:-:S03]  /*6950*/  IADD3 R13, P0, RZ, -R22, RZ ;  /* 0x80000016ff0d7210 */ /* 0x000fc60007f1e0ff */
[----:B------:R-:W1:Y:S02]  /*6960*/  LDC R12, c[0x0][0x618] ;  /* 0x00018600ff0c7b82 */ /* 0x000e640000000800 */
[----:B------:R-:W-:-:S04]  /*6970*/  IMAD.X R11, RZ, RZ, ~R6, P0 ;  /* 0x000000ffff0b7224 */ /* 0x000fc800000e0e06 */
[-C--:B------:R-:W-:Y:S02]  /*6980*/  IMAD R6, R11, R24.reuse, RZ ;  /* 0x000000180b067224 */ /* 0x080fe400078e02ff */
[----:B------:R-:W2:Y:S01]  /*6990*/  LDC R14, c[0x0][0x608] ;  /* 0x00018200ff0e7b82 */ /* 0x000ea20000000800 */
[----:B------:R-:W-:-:S04]  /*69a0*/  IMAD.WIDE.U32 R10, R13, R24, R16 ;  /* 0x000000180d0a7225 */ /* 0x000fc800078e0010 */
[----:B------:R-:W-:-:S03]  /*69b0*/  IMAD R13, R13, R25, R6 ;  /* 0x000000190d0d7224 */ /* 0x000fc600078e0206 */
[----:B------:R-:W3:Y:S01]  /*69c0*/  LDC R27, c[0x0][0x658] ;  /* 0x00019600ff1b7b82 */ /* 0x000ee20000000800 */
[----:B------:R-:W-:Y:S01]  /*69d0*/  IMAD.IADD R11, R11, 0x1, R13 ;  /* 0x000000010b0b7824 */ /* 0x000fe200078e020d */
[----:B0-----:R-:W-:-:S04]  /*69e0*/  ISETP.NE.U32.AND P0, PT, R28, RZ, PT ;  /* 0x000000ff1c00720c */ /* 0x001fc80003f05070 */
[----:B------:R-:W-:Y:S02]  /*69f0*/  ISETP.NE.AND.EX P0, PT, R29, RZ, PT, P0 ;  /* 0x000000ff1d00720c */ /* 0x000fe40003f05300 */
[----:B------:R-:W0:Y:S01]  /*6a00*/  LDC R24, c[0x0][0x600] ;  /* 0x00018000ff187b82 */ /* 0x000e220000000800 */
[-CC-:B-1----:R-:W-:Y:S01]  /*6a10*/  SHF.R.U64 R8, R10, R12.reuse, R11.reuse ;  /* 0x0000000c0a087219 */ /* 0x182fe2000000120b */
[----:B------:R-:W-:Y:S01]  /*6a20*/  IMAD.MOV.U32 R10, RZ, RZ, -0x1 ;  /* 0xffffffffff0a7424 */ /* 0x000fe200078e00ff */
[----:B------:R-:W-:-:S05]  /*6a30*/  SHF.R.U32.HI R11, RZ, R12, R11 ;  /* 0x0000000cff0b7219 */ /* 0x000fca000001160b */
[----:B------:R-:W1:Y:S01]  /*6a40*/  LDC R25, c[0x0][0x648] ;  /* 0x00019200ff197b82 */ /* 0x000e620000000800 */
[-CC-:B--2---:R-:W-:Y:S02]  /*6a50*/  SHF.R.U64 R21, R8, R14.reuse, R11.reuse ;  /* 0x0000000e08157219 */ /* 0x184fe4000000120b */
[----:B------:R-:W-:-:S05]  /*6a60*/  SHF.R.U32.HI R6, RZ, R14, R11 ;  /* 0x0000000eff067219 */ /* 0x000fca000001160b */
[----:B------:R-:W2:Y:S01]  /*6a70*/  LDC R26, c[0x0][0x638] ;  /* 0x00018e00ff1a7b82 */ /* 0x000ea20000000800 */
[-C--:B---3--:R-:W-:Y:S02]  /*6a80*/  SHF.L.U32 R10, R10, R27.reuse, RZ ;  /* 0x0000001b0a0a7219 */ /* 0x088fe400000006ff */
[-CC-:B------:R-:W-:Y:S02]  /*6a90*/  SHF.R.U64 R23, R21, R27.reuse, R6.reuse ;  /* 0x0000001b15177219 */ /* 0x180fe40000001206 */
[----:B------:R-:W-:Y:S02]  /*6aa0*/  LOP3.LUT R32, RZ, R10, RZ, 0x33, !PT ;  /* 0x0000000aff207212 */ /* 0x000fe400078e33ff */
[----:B------:R-:W-:Y:S01]  /*6ab0*/  SHF.R.U32.HI R11, RZ, R27, R6 ;  /* 0x0000001bff0b7219 */ /* 0x000fe20000011606 */
[----:B------:R-:W3:Y:S01]  /*6ac0*/  LDC R31, c[0x0][0x610] ;  /* 0x00018400ff1f7b82 */ /* 0x000ee20000000800 */
[----:B------:R-:W-:Y:S01]  /*6ad0*/  IMAD.MOV.U32 R10, RZ, RZ, R23 ;  /* 0x000000ffff0a7224 */ /* 0x000fe200078e0017 */
[----:B------:R-:W-:Y:S06]  /*6ae0*/  @!P0 BRA `(.L_x_165) ;  /* 0x0000000000288947 */ /* 0x000fec0003800000 */
        /* <DEDUP_REMOVED lines=10> */
.L_x_165:
[----:B------:R-:W-:Y:S02]  /*6b90*/  ISETP.NE.AND P0, PT, R2, 0x1, PT ;  /* 0x000000010200780c */ /* 0x000fe40003f05270 */
[----:B-1----:R-:W-:Y:S01]  /*6ba0*/  SHF.R.U64 R6, R10, R25, R11 ;  /* 0x000000190a067219 */ /* 0x002fe2000000120b */
[----:B0-----:R-:W-:Y:S01]  /*6bb0*/  VIADD R11, R24, 0xffffffff ;  /* 0xffffffff180b7836 */ /* 0x001fe20000000000 */
[----:B------:R-:W-:Y:S02]  /*6bc0*/  SHF.L.U32 R30, R30, R27, RZ ;  /* 0x0000001b1e1e7219 */ /* 0x000fe400000006ff */
[----:B------:R-:W-:Y:S01]  /*6bd0*/  LOP3.LUT R5, R21, R32, RZ, 0xc0, !PT ;  /* 0x0000002015057212 */ /* 0x000fe200078ec0ff */
[----:B------:R-:W-:-:S04]  /*6be0*/  IMAD.MOV R10, RZ, RZ, -R6 ;  /* 0x000000ffff0a7224 */ /* 0x000fc800078e0a06 */
[----:B------:R-:W-:Y:S01]  /*6bf0*/  IMAD R6, R30, R6, R5 ;  /* 0x000000061e067224 */ /* 0x000fe200078e0205 */
[----:B------:R-:W-:Y:S01]  /*6c00*/  LOP3.LUT R5, R8, R11, RZ, 0xc0, !PT ;  /* 0x0000000b08057212 */ /* 0x000fe200078ec0ff */
[----:B------:R-:W-:Y:S02]  /*6c10*/  @P0 IMAD R7, R9, R20, R4 ;  /* 0x0000001409070224 */ /* 0x000fe400078e0204 */
[----:B--2---:R-:W-:Y:S02]  /*6c20*/  IMAD R4, R10, R26, R23 ;  /* 0x0000001a0a047224 */ /* 0x004fe400078e0217 */
[----:B---3--:R-:W-:Y:S02]  /*6c30*/  IMAD R7, R6, R31, R7 ;  /* 0x0000001f06077224 */ /* 0x008fe400078e0207 */
[----:B------:R-:W-:Y:S02]  /*6c40*/  IMAD R4, R4, R24, R5 ;  /* 0x0000001804047224 */ /* 0x000fe400078e0205 */
[----:B------:R-:W-:-:S02]  /*6c50*/  IMAD.MOV.U32 R8, RZ, RZ, 0x1 ;  /* 0x00000001ff087424 */ /* 0x000fc400078e00ff */
[----:B------:R-:W-:Y:S01]  /*6c60*/  IMAD.MOV.U32 R6, RZ, RZ, R22 ;  /* 0x000000ffff067224 */ /* 0x000fe200078e0016 */
[----:B------:R-:W-:Y:S02]  /*6c70*/  SEL R19, R4, R7, !P0 ;  /* 0x0000000704137207 */ /* 0x000fe40004000000 */
[----:B------:R-:W-:-:S07]  /*6c80*/  SEL R21, R7, R4, !P0 ;  /* 0x0000000407157207 */ /* 0x000fce0004000000 */
.L_x_163:
[----:B------:R-:W-:-:S08]  /*6c90*/  NOP ;  /* 0x0000000000007918 */ /* 0x000fd00000000000 */
[----:B------:R-:W0:-:S00]  /*6ca0*/  USETMAXREG.DEALLOC.CTAPOOL 0x28 ;  /* 0x00000028000079c8 */ /* 0x000e0000080e0500 */
[----:B0-----:R-:W-:-:S13]  /*6cb0*/  ISETP.NE.AND P0, PT, R3, RZ, PT ;  /* 0x000000ff0300720c */ /* 0x001fda0003f05270 */
[----:B------:R-:W-:Y:S05]  /*6cc0*/  @P0 EXIT ;  /* 0x000000000000094d */ /* 0x000fea0003800000 */
[----:B------:R-:W-:Y:S01]  /*6cd0*/  LOP3.LUT P0, RZ, R8, 0xff, RZ, 0xc0, !PT ;  /* 0x000000ff08ff7812 */ /* 0x000fe2000780c0ff */
[----:B------:R-:W-:Y:S02]  /*6ce0*/  IMAD.MOV.U32 R3, RZ, RZ, 0x1 ;  /* 0x00000001ff037424 */ /* 0x000fe400078e00ff */
[----:B------:R-:W-:-:S10]  /*6cf0*/  IMAD.MOV.U32 R8, RZ, RZ, RZ ;  /* 0x000000ffff087224 */ /* 0x000fd400078e00ff */
[----:B------:R-:W-:Y:S05]  /*6d00*/  @!P0 BRA `(.L_x_166) ;  /* 0x0000000c00248947 */ /* 0x000fea0003800000 */
[----:B------:R-:W0:Y:S01]  /*6d10*/  LDC R3, c[0x0][0x28c] ;  /* 0x0000a300ff037b82 */ /* 0x000e220000000800 */
[----:B------:R-:W-:Y:S01]  /*6d20*/  ULDC UR5, c[0x0][0x658] ;  /* 0x0001960000057ab9 */ /* 0x000fe20000000800 */
[----:B------:R-:W-:Y:S01]  /*6d30*/  UMOV UR6, 0xffffffff ;  /* 0xffffffff00067882 */ /* 0x000fe20000000000 */
[----:B------:R-:W-:Y:S01]  /*6d40*/  BSSY B0, `(.L_x_166) ;  /* 0x00000c5000007945 */ /* 0x000fe20003800000 */
[----:B------:R-:W-:Y:S01]  /*6d50*/  USHF.L.U32 UR6, UR6, UR5, URZ ;  /* 0x0000000506067299 */ /* 0x000fe2000800063f */
[----:B------:R-:W-:Y:S01]  /*6d60*/  IMAD.MOV.U32 R10, RZ, RZ, 0x1 ;  /* 0x00000001ff0a7424 */ /* 0x000fe200078e00ff */
[----:B------:R-:W-:Y:S01]  /*6d70*/  LOP3.LUT R9, R18, 0x2, RZ, 0xfc, !PT ;  /* 0x0000000212097812 */ /* 0x000fe200078efcff */
[----:B------:R-:W-:Y:S01]  /*6d80*/  IMAD.MOV.U32 R8, RZ, RZ, RZ ;  /* 0x000000ffff087224 */ /* 0x000fe200078e00ff */
[----:B------:R-:W1:Y:S01]  /*6d90*/  S2UR UR8, SR_CgaCtaId ;  /* 0x00000000000879c3 */ /* 0x000e620000008800 */
[----:B------:R-:W-:Y:S01]  /*6da0*/  ULDC UR4, c[0x0][0x600] ;  /* 0x0001800000047ab9 */ /* 0x000fe20000000800 */
[----:B------:R-:W-:Y:S01]  /*6db0*/  UMOV UR7, 0x1 ;  /* 0x0000000100077882 */ /* 0x000fe20000000000 */
[----:B------:R-:W-:-:S02]  /*6dc0*/  UIADD3 UR15, UR4, -0x1, URZ ;  /* 0xffffffff040f7890 */ /* 0x000fc4000fffe03f */
[----:B------:R-:W-:Y:S02]  /*6dd0*/  USHF.L.U32 UR17, UR7, UR5, URZ ;  /* 0x0000000507117299 */ /* 0x000fe4000800063f */
[----:B------:R-:W-:Y:S01]  /*6de0*/  ULOP3.LUT UR16, URZ, UR6, URZ, 0x33, !UPT ;  /* 0x000000063f107292 */ /* 0x000fe2000f8e333f */
[----:B------:R-:W-:Y:S01]  /*6df0*/  ULDC.64 UR20, c[0x0][0x198] ;  /* 0x0000660000147ab9 */ /* 0x000fe20000000a00 */
[----:B0-----:R-:W-:-:S05]  /*6e00*/  VIADD R3, R3, 0x3f ;  /* 0x0000003f03037836 */ /* 0x001fca0000000000 */
[----:B------:R-:W-:Y:S01]  /*6e10*/  SHF.R.S32.HI R4, RZ, 0x1f, R3 ;  /* 0x0000001fff047819 */ /* 0x000fe20000011403 */
[----:B-1----:R-:W-:-:S03]  /*6e20*/  IMAD.U32 R12, RZ, RZ, UR8 ;  /* 0x00000008ff0c7e24 */ /* 0x002fc6000f8e00ff */
[----:B------:R-:W-:Y:S01]  /*6e30*/  LEA.HI R4, R4, R3, RZ, 0x6 ;  /* 0x0000000304047211 */ /* 0x000fe200078f30ff */
[----:B------:R-:W-:-:S03]  /*6e40*/  IMAD.MOV.U32 R3, RZ, RZ, 0x1 ;  /* 0x00000001ff037424 */ /* 0x000fc600078e00ff */
[----:B------:R-:W-:-:S05]  /*6e50*/  SHF.R.S32.HI R11, RZ, 0x6, R4 ;  /* 0x00000006ff0b7819 */ /* 0x000fca0000011404 */
[----:B------:R-:W-:-:S07]  /*6e60*/  VIADD R13, R11, 0x1 ;  /* 0x000000010b0d7836 */ /* 0x000fce0000000000 */
.L_x_177:
[----:B------:R-:W-:-:S03]  /*6e70*/  UMOV UR4, 0xffffffff ;  /* 0xffffffff00047882 */ /* 0x000fc60000000000 */
[----:B------:R-:W-:Y:S05]  /*6e80*/  BRA.DIV UR4, `(.L_x_167) ;  /* 0x0000000e04887947 */ /* 0x000fea000b800000 */
[----:B------:R-:W-:-:S13]  /*6e90*/  ELECT P6, URZ, PT ;  /* 0x00000000003f782f */ /* 0x000fda00038c0000 */
.L_x_187:
[----:B------:R-:W0:Y:S01]  /*6ea0*/  LDC R4, c[0x0][0x28c] ;  /* 0x0000a300ff047b82 */ /* 0x000e220000000800 */
[----:B------:R-:W-:Y:S01]  /*6eb0*/  BSSY B1, `(.L_x_168) ;  /* 0x000003b000017945 */ /* 0x000fe20003800000 */
[----:B0-----:R-:W-:-:S13]  /*6ec0*/  ISETP.LT.OR P6, PT, R4, 0x1, !P6 ;  /* 0x000000010400780c */ /* 0x001fda00077c1670 */
[----:B------:R-:W-:Y:S05]  /*6ed0*/  @P6 BRA `(.L_x_169) ;  /* 0x0000000000e06947 */ /* 0x000fea0003800000 */
[----:B------:R-:W-:Y:S02]  /*6ee0*/  IMAD R21, R21, 0x2, R12 ;  /* 0x0000000215157824 */ /* 0x000fe400078e020c */
[----:B------:R-:W-:Y:S02]  /*6ef0*/  IMAD.SHL.U32 R19, R19, 0x80, RZ ;  /* 0x0000008013137824 */ /* 0x000fe400078e00ff */
[----:B------:R-:W-:Y:S02]  /*6f00*/  IMAD.MOV.U32 R22, RZ, RZ, RZ ;  /* 0x000000ffff167224 */ /* 0x000fe400078e00ff */
[----:B------:R-:W-:Y:S02]  /*6f10*/  IMAD.MOV.U32 R4, RZ, RZ, R13 ;  /* 0x000000ffff047224 */ /* 0x000fe400078e000d */
[----:B------:R-:W-:Y:S02]  /*6f20*/  IMAD.MOV.U32 R5, RZ, RZ, R3 ;  /* 0x000000ffff057224 */ /* 0x000fe400078e0003 */
[----:B------:R-:W-:-:S02]  /*6f30*/  IMAD.MOV.U32 R7, RZ, RZ, R8 ;  /* 0x000000ffff077224 */ /* 0x000fc400078e0008 */
[----:B------:R-:W-:-:S07]  /*6f40*/  IMAD.SHL.U32 R21, R21, 0x40, RZ ;  /* 0x0000004015157824 */ /* 0x000fce00078e00ff */
.L_x_172:
[----:B------:R-:W0:Y:S01]  /*6f50*/  S2UR UR4, SR_CgaCtaId ;  /* 0x00000000000479c3 */ /* 0x000e220000008800 */
[----:B------:R-:W-:Y:S02]  /*6f60*/  MOV R15, 0x400 ;  /* 0x00000400000f7802 */ /* 0x000fe40000000f00 */
[----:B------:R-:W-:Y:S02]  /*6f70*/  SHF.L.U32 R14, R5, 0x1f, RZ ;  /* 0x0000001f050e7819 */ /* 0x000fe400000006ff */
[----:B------:R-:W-:Y:S01]  /*6f80*/  ISETP.NE.AND P1, PT, R0, RZ, PT ;  /* 0x000000ff0000720c */ /* 0x000fe20003f25270 */
[----:B0-----:R-:W-:-:S05]  /*6f90*/  IMAD.U32 R12, RZ, RZ, UR4 ;  /* 0x00000004ff0c7e24 */ /* 0x001fca000f8e00ff */
[----:B------:R-:W-:-:S07]  /*6fa0*/  LEA R20, R12, R15, 0x18 ;  /* 0x0000000f0c147211 */ /* 0x000fce00078ec0ff */
[----:B------:R-:W0:Y:S01]  /*6fb0*/  @!P1 LDC R15, c[0x0][0x500] ;  /* 0x00014000ff0f9b82 */ /* 0x000e220000000800 */
[----:B------:R-:W-:-:S04]  /*6fc0*/  IMAD R23, R7, 0x8, R20 ;  /* 0x0000000807177824 */ /* 0x000fc800078e0214 */
[----:B------:R-:W1:Y:S02]  /*6fd0*/  SYNCS.PHASECHK.TRANS64.TRYWAIT P0, [R23+URZ+0x18], R14 ;  /* 0x0000180e170075a7 */ /* 0x000e64000800017f */
[----:B-1----:R-:W-:Y:S05]  /*6fe0*/  @!P0 BRA `(.L_x_170) ;  /* 0x0000000c00508947 */ /* 0x002fea0003800000 */
.L_x_188:
[----:B-1----:R-:W-:Y:S01]  /*6ff0*/  PRMT R14, R9, 0x9910, RZ ;  /* 0x00009910090e7816 */ /* 0x002fe200000000ff */
[----:B0-----:R0:W-:Y:S03]  /*7000*/  @!P1 SYNCS.ARRIVE.TRANS64 RZ, [R23+URZ], R15 ;  /* 0x0000000f17ff99a7 */ /* 0x0011e6000800003f */
[----:B------:R-:W-:-:S13]  /*7010*/  ISETP.NE.AND P0, PT, R14, 0x2, PT ;  /* 0x000000020e00780c */ /* 0x000fda0003f05270 */
[----:B0-----:R-:W-:Y:S05]  /*7020*/  @P0 BRA `(.L_x_171) ;  /* 0x0000000000040947 */ /* 0x001fea0003800000 */
[----:B------:R-:W-:Y:S01]  /*7030*/  BPT.TRAP 0x1 ;  /* 0x000000040000795c */ /* 0x000fe20000300000 */
.L_x_171:
[----:B------:R-:W-:Y:S01]  /*7040*/  IMAD R14, R7, 0x2, R12 ;  /* 0x00000002070e7824 */ /* 0x000fe200078e020c */
[----:B------:R-:W-:Y:S01]  /*7050*/  R2UR UR9, R23 ;  /* 0x00000000170972ca */ /* 0x000fe200000e0000 */
[----:B------:R-:W-:Y:S01]  /*7060*/  VIADD R4, R4, 0xffffffff ;  /* 0xffffffff04047836 */ /* 0x000fe20000000000 */
[----:B------:R-:W-:Y:S01]  /*7070*/  UIADD3 UR4, UP0, UR20, 0xf0, URZ ;  /* 0x000000f014047890 */ /* 0x000fe2000ff1e03f */
[----:B------:R-:W-:Y:S01]  /*7080*/  IMAD.SHL.U32 R14, R14, 0x1000, RZ ;  /* 0x000010000e0e7824 */ /* 0x000fe200078e00ff */
[----:B------:R-:W-:Y:S01]  /*7090*/  R2UR UR11, R21 ;  /* 0x00000000150b72ca */ /* 0x000fe200000e0000 */
[----:B------:R-:W-:Y:S01]  /*70a0*/  UIADD3 UR22, UP1, UR20, 0x1f0, URZ ;  /* 0x000001f014167890 */ /* 0x000fe2000ff3e03f */
[----:B------:R-:W-:Y:S01]  /*70b0*/  R2UR UR10, R22 ;  /* 0x00000000160a72ca */ /* 0x000fe200000e0000 */
[--C-:B------:R-:W-:Y:S01]  /*70c0*/  IMAD R14, R14, 0x2, R20.reuse ;  /* 0x000000020e0e7824 */ /* 0x100fe200078e0214 */
[----:B------:R-:W-:Y:S01]  /*70d0*/  R2UR UR12, R6 ;  /* 0x00000000060c72ca */ /* 0x000fe200000e0000 */
[----:B------:R-:W-:Y:S01]  /*70e0*/  IMAD R20, R7, 0x4000, R20 ;  /* 0x0000400007147824 */ /* 0x000fe200078e0214 */
[----:B------:R-:W-:Y:S01]  /*70f0*/  R2UR UR18, R19 ;  /* 0x00000000131272ca */ /* 0x000fe200000e0000 */
[----:B------:R-:W-:Y:S01]  /*7100*/  VIADD R7, R7, 0x1 ;  /* 0x0000000107077836 */ /* 0x000fe20000000000 */
[----:B------:R-:W-:Y:S01]  /*7110*/  R2UR UR5, R14 ;  /* 0x000000000e0572ca */ /* 0x000fe200000e0000 */
[----:B------:R-:W-:Y:S01]  /*7120*/  UIADD3.X UR23, URZ, UR21, URZ, UP1, !UPT ;  /* 0x000000153f177290 */ /* 0x000fe20008ffe43f */
[----:B------:R-:W-:Y:S01]  /*7130*/  R2UR UR8, R20 ;  /* 0x00000000140872ca */ /* 0x000fe200000e0000 */
[----:B------:R-:W-:Y:S01]  /*7140*/  UMOV UR19, 0x30000 ;  /* 0x0003000000137882 */ /* 0x000fe20000000000 */
[----:B------:R-:W-:Y:S01]  /*7150*/  ISETP.GT.AND P1, PT, R4, 0x1, PT ;  /* 0x000000010400780c */ /* 0x000fe20003f24270 */
[----:B------:R-:W-:Y:S01]  /*7160*/  UMOV UR6, 0x0 ;  /* 0x0000000000067882 */ /* 0x000fe20000000000 */
[----:B------:R-:W-:Y:S01]  /*7170*/  UMOV UR7, 0x10000000 ;  /* 0x1000000000077882 */ /* 0x000fe20000000000 */
[----:B------:R-:W-:Y:S01]  /*7180*/  ISETP.NE.AND P0, PT, R7, 0x3, PT ;  /* 0x000000030700780c */ /* 0x000fe20003f05270 */
[----:B------:R-:W-:-:S03]  /*7190*/  VIADD R22, R22, 0x40 ;  /* 0x0000004016167836 */ /* 0x000fc60000000000 */
[----:B------:R-:W-:Y:S02]  /*71a0*/  SEL R14, RZ, 0x1, P0 ;  /* 0x00000001ff0e7807 */ /* 0x000fe40000000000 */
[----:B------:R-:W-:Y:S01]  /*71b0*/  UIADD3 UR13, UR5, 0x100, URZ ;  /* 0x00000100050d7890 */ /* 0x000fe2000fffe03f */
[----:B------:R-:W-:Y:S01]  /*71c0*/  SEL R7, R7, RZ, P0 ;  /* 0x000000ff07077207 */ /* 0x000fe20000000000 */
[----:B------:R-:W-:Y:S01]  /*71d0*/  UIADD3.X UR5, URZ, UR21, URZ, UP0, !UPT ;  /* 0x000000153f057290 */ /* 0x000fe200087fe43f */
[----:B------:R-:W-:Y:S01]  /*71e0*/  LOP3.LUT R5, R5, R14, RZ, 0x3c, !PT ;  /* 0x0000000e05057212 */ /* 0x000fe200078e3cff */
[----:B------:R-:W-:-:S03]  /*71f0*/  UIADD3 UR14, UR8, 0xc100, URZ ;  /* 0x0000c100080e7890 */ /* 0x000fc6000fffe03f */
[----:B------:R-:W-:-:S04]  /*7200*/  UMOV UR8, UR13 ;  /* 0x0000000d00087c82 */ /* 0x000fc80008000000 */
[----:B------:R0:W-:Y:S02]  /*7210*/  UTMALDG.3D.MULTICAST [UR8], [UR4], UR19, desc[UR6] ;  /* 0x00000608040073b4 */ /* 0x0001e40008011813 */
[----:B0-----:R-:W-:Y:S01]  /*7220*/  UMOV UR8, UR14 ;  /* 0x0000000e00087c82 */ /* 0x001fe20008000000 */
[----:B------:R-:W-:Y:S02]  /*7230*/  UMOV UR11, UR18 ;  /* 0x00000012000b7c82 */ /* 0x000fe40008000000 */
[----:B------:R0:W-:Y:S02]  /*7240*/  UTMALDG.3D [UR8], [UR22], desc[UR6] ;  /* 0x00000608160075b4 */ /* 0x0001e40008011000 */
[----:B0-----:R-:W-:Y:S05]  /*7250*/  @P1 BRA `(.L_x_172) ;  /* 0xfffffffc003c1947 */ /* 0x001fea000383ffff */
.L_x_169:
[----:B------:R-:W-:Y:S05]  /*7260*/  BSYNC B1 ;  /* 0x0000000000017941 */ /* 0x000fea0003800000 */
.L_x_168:
[----:B------:R-:W-:Y:S01]  /*7270*/  LOP3.LUT P1, RZ, R10, 0xff, RZ, 0xc0, !PT ;  /* 0x000000ff0aff7812 */ /* 0x000fe2000782c0ff */
[C---:B------:R-:W-:Y:S01]  /*7280*/  IMAD.IADD R7, R11.reuse, 0x1, R8 ;  /* 0x000000010b077824 */ /* 0x040fe200078e0208 */
[----:B------:R-:W-:Y:S01]  /*7290*/  ULDC.64 UR4, c[0x0][0x650] ;  /* 0x0001940000047ab9 */ /* 0x000fe20000000a00 */
[----:B------:R-:W-:Y:S01]  /*72a0*/  ISETP.GE.U32.AND P2, PT, R11, 0x3, PT ;  /* 0x000000030b00780c */ /* 0x000fe20003f46070 */
[----:B------:R-:W-:Y:S01]  /*72b0*/  BSSY B1, `(.L_x_173) ;  /* 0x000006b000017945 */ /* 0x000fe20003800000 */
[----:B------:R-:W-:Y:S01]  /*72c0*/  IMAD.MOV.U32 R21, RZ, RZ, -0x1 ;  /* 0xffffffffff157424 */ /* 0x000fe200078e00ff */
[----:B------:R-:W-:Y:S01]  /*72d0*/  ISETP.GT.U32.AND P0, PT, R7, 0x2, PT ;  /* 0x000000020700780c */ /* 0x000fe20003f04070 */
[----:B------:R-:W-:Y:S01]  /*72e0*/  IMAD.MOV.U32 R19, RZ, RZ, -0x1 ;  /* 0xffffffffff137424 */ /* 0x000fe200078e00ff */
[----:B------:R-:W-:Y:S02]  /*72f0*/  PRMT R10, RZ, 0x7610, R10 ;  /* 0x00007610ff0a7816 */ /* 0x000fe4000000000a */
[----:B------:R-:W-:-:S03]  /*7300*/  ISETP.LT.U32.AND P0, PT, R11, 0x3, P0 ;  /* 0x000000030b00780c */ /* 0x000fc60000701070 */
[----:B------:R-:W0:Y:S01]  /*7310*/  @P1 S2R R12, SR_CgaCtaId ;  /* 0x00000000000c1919 */ /* 0x000e220000008800 */
[----:B------:R-:W-:-:S04]  /*7320*/  @P1 MOV R5, 0x400 ;  /* 0x0000040000051802 */ /* 0x000fc80000000f00 */
[----:B0-----:R-:W-:Y:S01]  /*7330*/  @P1 LEA R6, R12, R5, 0x18 ;  /* 0x000000050c061211 */ /* 0x001fe200078ec0ff */
[----:B------:R-:W-:Y:S01]  /*7340*/  IMAD.WIDE.U32 R4, R7, -0x55555555, RZ ;  /* 0xaaaaaaab07047825 */ /* 0x000fe200078e00ff */
[----:B------:R-:W-:Y:S02]  /*7350*/  SEL R4, RZ, 0x1, !P0 ;  /* 0x00000001ff047807 */ /* 0x000fe40004000000 */
[----:B------:R0:W-:Y:S01]  /*7360*/  @P1 SYNCS.ARRIVE.TRANS64.A1T0 RZ, [R6+URZ+0x48], RZ ;  /* 0x000048ff06ff19a7 */ /* 0x0001e2000810003f */
[----:B------:R-:W-:Y:S02]  /*7370*/  IADD3 R16, P1, R16, UR36, RZ ;  /* 0x0000002410107c10 */ /* 0x000fe4000ff3e0ff */
[----:B------:R-:W-:Y:S02]  /*7380*/  LOP3.LUT R3, R3, R4, RZ, 0x3c, !PT ;  /* 0x0000000403037212 */ /* 0x000fe400078e3cff */
[----:B------:R-:W-:Y:S02]  /*7390*/  IADD3.X R17, R17, UR42, RZ, P1, !PT ;  /* 0x0000002a11117c10 */ /* 0x000fe40008ffe4ff */
[----:B------:R-:W-:-:S02]  /*73a0*/  ISETP.GE.U32.AND P0, PT, R16, UR4, PT ;  /* 0x0000000410007c0c */ /* 0x000fc4000bf06070 */
[----:B0-----:R-:W-:Y:S02]  /*73b0*/  SHF.R.U32.HI R6, RZ, 0x1, R5 ;  /* 0x00000001ff067819 */ /* 0x001fe40000011605 */
[----:B------:R-:W-:Y:S02]  /*73c0*/  ISETP.GE.U32.AND.EX P0, PT, R17, UR5, PT, P0 ;  /* 0x0000000511007c0c */ /* 0x000fe4000bf06100 */
[----:B------:R-:W-:Y:S01]  /*73d0*/  @P2 LOP3.LUT R3, R3, 0x1, R6, 0x78, !PT ;  /* 0x0000000103032812 */ /* 0x000fe200078e7806 */
[----:B------:R-:W-:Y:S01]  /*73e0*/  IMAD R8, R6, -0x3, R7 ;  /* 0xfffffffd06087824 */ /* 0x000fe200078e0207 */
[----:B------:R-:W-:Y:S01]  /*73f0*/  PRMT R4, RZ, 0x7610, R4 ;  /* 0x00007610ff047816 */ /* 0x000fe20000000004 */
[----:B------:R-:W-:-:S08]  /*7400*/  IMAD.MOV.U32 R6, RZ, RZ, -0x1 ;  /* 0xffffffffff067424 */ /* 0x000fd000078e00ff */
[----:B------:R-:W-:Y:S05]  /*7410*/  @P0 BRA `(.L_x_174) ;  /* 0x0000000400500947 */ /* 0x000fea0003800000 */
[----:B------:R-:W0:Y:S01]  /*7420*/  S2R R19, SR_CTAID.X ;  /* 0x0000000000137919 */ /* 0x000e220000002500 */
[----:B------:R-:W-:Y:S01]  /*7430*/  ULDC.64 UR4, c[0x0][0x628] ;  /* 0x00018a0000047ab9 */ /* 0x000fe20000000a00 */
[----:B------:R-:W1:Y:S01]  /*7440*/  LDC R20, c[0x0][0x144] ;  /* 0x00005100ff147b82 */ /* 0x000e620000000800 */
[----:B------:R-:W-:Y:S01]  /*7450*/  ISETP.NE.U32.AND P0, PT, RZ, UR4, PT ;  /* 0x00000004ff007c0c */ /* 0x000fe2000bf05070 */
[----:B------:R-:W2:Y:S01]  /*7460*/  S2R R14, SR_CTAID.Y ;  /* 0x00000000000e7919 */ /* 0x000ea20000002600 */
[----:B------:R-:W-:Y:S01]  /*7470*/  ULDC UR7, c[0x0][0x630] ;  /* 0x00018c0000077ab9 */ /* 0x000fe20000000800 */
[----:B------:R-:W-:Y:S01]  /*7480*/  ULDC UR8, c[0x0][0x150] ;  /* 0x0000540000087ab9 */ /* 0x000fe20000000800 */
[----:B------:R-:W-:Y:S01]  /*7490*/  ISETP.NE.AND.EX P0, PT, RZ, UR5, PT, P0 ;  /* 0x00000005ff007c0c */ /* 0x000fe2000bf05300 */
[----:B------:R-:W-:Y:S02]  /*74a0*/  IMAD.MOV.U32 R4, RZ, RZ, R16 ;  /* 0x000000ffff047224 */ /* 0x000fe400078e0010 */
[----:B------:R-:W-:Y:S01]  /*74b0*/  IMAD.MOV.U32 R5, RZ, RZ, R17 ;  /* 0x000000ffff057224 */ /* 0x000fe200078e0011 */
[----:B0-----:R-:W-:-:S09]  /*74c0*/  I2FP.F32.U32 R21, R19 ;  /* 0x0000001300157245 */ /* 0x001fd20000201000 */
[----:B------:R-:W-:Y:S05]  /*74d0*/  @!P0 BRA `(.L_x_175) ;  /* 0x0000000000288947 */ /* 0x000fea0003800000 */
[----:B------:R-:W-:Y:S02]  /*74e0*/  ULDC UR6, c[0x0][0x634] ;  /* 0x00018d0000067ab9 */ /* 0x000fe40000000800 */
[----:B------:R-:W-:-:S05]  /*74f0*/  IADD3 R5, P0, R16, UR6, RZ ;  /* 0x0000000610057c10 */ /* 0x000fca000ff1e0ff */
[----:B------:R-:W-:-:S04]  /*7500*/  IMAD.X R15, RZ, RZ, R17, P0 ;  /* 0x000000ffff0f7224 */ /* 0x000fc800000e0611 */
[----:B------:R-:W-:-:S04]  /*7510*/  IMAD.WIDE.U32 R6, R15, UR4, RZ ;  /* 0x000000040f067c25 */ /* 0x000fc8000f8e00ff */
[----:B------:R-:W-:-:S04]  /*7520*/  IMAD.WIDE.U32 R6, P0, R5, UR5, R6 ;  /* 0x0000000505067c25 */ /* 0x000fc8000f800006 */
[----:B------:R-:W-:-:S04]  /*7530*/  IMAD.WIDE.U32 R4, R5, UR4, RZ ;  /* 0x0000000405047c25 */ /* 0x000fc8000f8e00ff */
[----:B------:R-:W-:Y:S01]  /*7540*/  IMAD.MOV.U32 R4, RZ, RZ, R7 ;  /* 0x000000ffff047224 */ /* 0x000fe200078e0007 */
[----:B------:R-:W-:Y:S01]  /*7550*/  IADD3 RZ, P1, R5, R6, RZ ;  /* 0x0000000605ff7210 */ /* 0x000fe20007f3e0ff */
[----:B------:R-:W-:-:S04]  /*7560*/  IMAD.X R5, RZ, RZ, RZ, P0 ;  /* 0x000000ffff057224 */ /* 0x000fc800000e06ff */
[----:B------:R-:W-:-:S08]  /*7570*/  IMAD.WIDE.U32.X R4, R15, UR5, R4, P1 ;  /* 0x000000050f047c25 */ /* 0x000fd000088e0404 */
.L_x_175:
[----:B------:R-:W-:Y:S01]  /*7580*/  FMUL R21, R21, UR8 ;  /* 0x0000000815157c20 */ /* 0x000fe20008400000 */
[--C-:B------:R-:W-:Y:S01]  /*7590*/  SHF.R.U64 R15, R4, UR7, R5.reuse ;  /* 0x00000007040f7c19 */ /* 0x100fe20008001205 */
[----:B------:R-:W-:Y:S01]  /*75a0*/  ULDC.64 UR4, c[0x0][0x620] ;  /* 0x0001880000047ab9 */ /* 0x000fe20000000a00 */
[----:B------:R-:W-:Y:S01]  /*75b0*/  SHF.R.U32.HI R4, RZ, UR7, R5 ;  /* 0x00000007ff047c19 */ /* 0x000fe20008011605 */
[----:B------:R-:W-:Y:S01]  /*75c0*/  ULDC.64 UR6, c[0x0][0x640] ;  /* 0x0001900000067ab9 */ /* 0x000fe20000000a00 */
[----:B------:R-:W-:Y:S01]  /*75d0*/  IADD3 R5, P0, RZ, -R15, RZ ;  /* 0x8000000fff057210 */ /* 0x000fe20007f1e0ff */
[----:B------:R-:W0:Y:S04]  /*75e0*/  F2I.U32.TRUNC.NTZ R21, R21 ;  /* 0x0000001500157305 */ /* 0x000e28000020f000 */
[----:B------:R-:W-:Y:S01]  /*75f0*/  IMAD.X R4, RZ, RZ, ~R4, P0 ;  /* 0x000000ffff047224 */ /* 0x000fe200000e0e04 */
[----:B------:R-:W-:-:S03]  /*7600*/  ISETP.NE.U32.AND P0, PT, RZ, UR6, PT ;  /* 0x00000006ff007c0c */ /* 0x000fc6000bf05070 */
[----:B------:R-:W-:Y:S01]  /*7610*/  IMAD R4, R4, UR4, RZ ;  /* 0x0000000404047c24 */ /* 0x000fe2000f8e02ff */
[----:B------:R-:W-:-:S03]  /*7620*/  ISETP.NE.AND.EX P0, PT, RZ, UR7, PT, P0 ;  /* 0x00000007ff007c0c */ /* 0x000fc6000bf05300 */
[C---:B------:R-:W-:Y:S01]  /*7630*/  IMAD R7, R5.reuse, UR5, R4 ;  /* 0x0000000505077c24 */ /* 0x040fe2000f8e0204 */
[----:B------:R-:W-:Y:S01]  /*7640*/  ULDC UR5, c[0x0][0x154] ;  /* 0x0000550000057ab9 */ /* 0x000fe20000000800 */
[----:B------:R-:W-:Y:S01]  /*7650*/  IMAD.WIDE.U32 R4, R5, UR4, R16 ;  /* 0x0000000405047c25 */ /* 0x000fe2000f8e0010 */
[----:B------:R-:W-:-:S03]  /*7660*/  ULDC UR4, c[0x0][0x618] ;  /* 0x0001860000047ab9 */ /* 0x000fc60000000800 */
[----:B0-----:R-:W-:Y:S02]  /*7670*/  IMAD.MOV R6, RZ, RZ, -R21 ;  /* 0x000000ffff067224 */ /* 0x001fe400078e0a15 */
[----:B------:R-:W0:Y:S01]  /*7680*/  LDC R21, c[0x0][0x148] ;  /* 0x00005200ff157b82 */ /* 0x000e220000000800 */
[----:B------:R-:W-:Y:S02]  /*7690*/  IMAD.IADD R5, R5, 0x1, R7 ;  /* 0x0000000105057824 */ /* 0x000fe400078e0207 */
[----:B-1----:R-:W-:Y:S01]  /*76a0*/  IMAD R19, R20, R6, R19 ;  /* 0x0000000614137224 */ /* 0x002fe200078e0213 */
[----:B--2---:R-:W-:Y:S02]  /*76b0*/  I2FP.F32.U32 R6, R14 ;  /* 0x0000000e00067245 */ /* 0x004fe40000201000 */
[--C-:B------:R-:W-:Y:S02]  /*76c0*/  SHF.R.U64 R20, R4, UR4, R5.reuse ;  /* 0x0000000404147c19 */ /* 0x100fe40008001205 */
[----:B------:R-:W-:Y:S01]  /*76d0*/  SHF.R.U32.HI R5, RZ, UR4, R5 ;  /* 0x00000004ff057c19 */ /* 0x000fe20008011605 */
[----:B------:R-:W-:Y:S01]  /*76e0*/  FMUL R6, R6, UR5 ;  /* 0x0000000506067c20 */ /* 0x000fe20008400000 */
[----:B------:R-:W-:-:S02]  /*76f0*/  ULDC UR4, c[0x0][0x608] ;  /* 0x0001820000047ab9 */ /* 0x000fc40000000800 */
[--C-:B------:R-:W-:Y:S01]  /*7700*/  SHF.R.U64 R23, R20, UR4, R5.reuse ;  /* 0x0000000414177c19 */ /* 0x100fe20008001205 */
[----:B------:R1:W2:Y:S01]  /*7710*/  F2I.U32.TRUNC.NTZ R24, R6 ;  /* 0x0000000600187305 */ /* 0x0002a2000020f000 */
[----:B------:R-:W-:Y:S01]  /*7720*/  SHF.R.U32.HI R4, RZ, UR4, R5 ;  /* 0x00000004ff047c19 */ /* 0x000fe20008011605 */
[----:B------:R-:W-:-:S03]  /*7730*/  ULDC UR4, c[0x0][0x658] ;  /* 0x0001960000047ab9 */ /* 0x000fc60000000800 */
[--C-:B------:R-:W-:Y:S02]  /*7740*/  SHF.R.U64 R22, R23, UR4, R4.reuse ;  /* 0x0000000417167c19 */ /* 0x100fe40008001204 */
[----:B------:R-:W-:-:S03]  /*7750*/  SHF.R.U32.HI R25, RZ, UR4, R4 ;  /* 0x00000004ff197c19 */ /* 0x000fc60008011604 */
[----:B------:R-:W-:Y:S02]  /*7760*/  IMAD.MOV.U32 R4, RZ, RZ, R22 ;  /* 0x000000ffff047224 */ /* 0x000fe400078e0016 */
[----:B------:R-:W-:Y:S01]  /*7770*/  IMAD.MOV.U32 R5, RZ, RZ, R25 ;  /* 0x000000ffff057224 */ /* 0x000fe200078e0019 */
[----:B-1----:R-:W-:Y:S06]  /*7780*/  @!P0 BRA `(.L_x_176) ;  /* 0x0000000000288947 */ /* 0x002fec0003800000 */
        /* <DEDUP_REMOVED lines=10> */
.L_x_176:
[----:B------:R-:W-:Y:S01]  /*7830*/  ISETP.NE.AND P0, PT, R2, 0x1, PT ;  /* 0x000000010200780c */ /* 0x000fe20003f05270 */
[----:B------:R-:W-:Y:S01]  /*7840*/  ULDC UR4, c[0x0][0x648] ;  /* 0x0001920000047ab9 */ /* 0x000fe20000000800 */
[----:B------:R-:W-:Y:S01]  /*7850*/  LOP3.LUT R23, R23, UR16, RZ, 0xc0, !PT ;  /* 0x0000001017177c12 */ /* 0x000fe2000f8ec0ff */
[----:B--2---:R-:W-:Y:S01]  /*7860*/  IMAD.MOV R24, RZ, RZ, -R24 ;  /* 0x000000ffff187224 */ /* 0x004fe200078e0a18 */
[----:B------:R-:W-:Y:S01]  /*7870*/  SHF.R.U64 R4, R4, UR4, R5 ;  /* 0x0000000404047c19 */ /* 0x000fe20008001205 */
[----:B------:R-:W-:Y:S01]  /*7880*/  ULDC UR4, c[0x0][0x638] ;  /* 0x00018e0000047ab9 */ /* 0x000fe20000000800 */
[----:B------:R-:W-:Y:S01]  /*7890*/  LOP3.LUT R7, R20, UR15, RZ, 0xc0, !PT ;  /* 0x0000000f14077c12 */ /* 0x000fe2000f8ec0ff */
[----:B------:R-:W-:Y:S01]  /*78a0*/  ULDC UR5, c[0x0][0x610] ;  /* 0x0001840000057ab9 */ /* 0x000fe20000000800 */
[----:B------:R-:W-:Y:S02]  /*78b0*/  IMAD.MOV.U32 R6, RZ, RZ, R15 ;  /* 0x000000ffff067224 */ /* 0x000fe400078e000f */
[----:B------:R-:W-:-:S02]  /*78c0*/  IMAD.MOV R5, RZ, RZ, -R4 ;  /* 0x000000ffff057224 */ /* 0x000fc400078e0a04 */
[----:B------:R-:W-:Y:S02]  /*78d0*/  IMAD R4, R4, UR17, R23 ;  /* 0x0000001104047c24 */ /* 0x000fe4000f8e0217 */
[----:B0-----:R-:W-:Y:S02]  /*78e0*/  @P0 IMAD R19, R21, R24, R14 ;  /* 0x0000001815130224 */ /* 0x001fe400078e020e */
[----:B------:R-:W-:Y:S01]  /*78f0*/  IMAD R22, R5, UR4, R22 ;  /* 0x0000000405167c24 */ /* 0x000fe2000f8e0216 */
[----:B------:R-:W-:Y:S01]  /*7900*/  ULDC UR4, c[0x0][0x600] ;  /* 0x0001800000047ab9 */ /* 0x000fe20000000800 */
[----:B------:R-:W-:Y:S02]  /*7910*/  IMAD R21, R4, UR5, R19 ;  /* 0x0000000504157c24 */ /* 0x000fe4000f8e0213 */
[----:B------:R-:W-:Y:S02]  /*7920*/  IMAD R22, R22, UR4, R7 ;  /* 0x0000000416167c24 */ /* 0x000fe4000f8e0207 */
[----:B------:R-:W-:-:S03]  /*7930*/  IMAD.MOV.U32 R4, RZ, RZ, 0x1 ;  /* 0x00000001ff047424 */ /* 0x000fc600078e00ff */
[----:B------:R-:W-:Y:S02]  /*7940*/  SEL R19, R22, R21, !P0 ;  /* 0x0000001516137207 */ /* 0x000fe40004000000 */
[----:B------:R-:W-:-:S07]  /*7950*/  SEL R21, R21, R22, !P0 ;  /* 0x0000001615157207 */ /* 0x000fce0004000000 */
.L_x_174:
[----:B------:R-:W-:Y:S05]  /*7960*/  BSYNC B1 ;  /* 0x0000000000017941 */ /* 0x000fea0003800000 */
.L_x_173:
[----:B------:R-:W-:-:S13]  /*7970*/  LOP3.LUT P0, RZ, R4, 0xff, RZ, 0xc0, !PT ;  /* 0x000000ff04ff7812 */ /* 0x000fda000780c0ff */
[----:B------:R-:W-:Y:S05]  /*7980*/  @P0 BRA `(.L_x_177) ;  /* 0xfffffff400380947 */ /* 0x000fea000383ffff */
[----:B------:R-:W-:Y:S05]  /*7990*/  BSYNC B0 ;  /* 0x0000000000007941 */ /* 0x000fea0003800000 */
.L_x_166:
[----:B------:R-:W-:-:S03]  /*79a0*/  UMOV UR4, 0xffffffff ;  /* 0xffffffff00047882 */ /* 0x000fc60000000000 */
[----:B------:R-:W-:Y:S05]  /*79b0*/  BRA.DIV UR4, `(.L_x_178) ;  /* 0x0000000204f07947 */ /* 0x000fea000b800000 */
[----:B------:R-:W-:-:S13]  /*79c0*/  ELECT P6, URZ, PT ;  /* 0x00000000003f782f */ /* 0x000fda00038c0000 */
.L_x_191:
[----:B------:R-:W-:Y:S04]  /*79d0*/  BSSY B0, `(.L_x_179) ;  /* 0x0000022000007945 */ /* 0x000fe80003800000 */
[----:B------:R-:W-:Y:S05]  /*79e0*/  @!P6 BRA `(.L_x_180) ;  /* 0x000000000080e947 */ /* 0x000fea0003800000 */
[----:B------:R-:W-:-:S04]  /*79f0*/  LOP3.LUT R18, R18, 0x2, RZ, 0xfc, !PT ;  /* 0x0000000212127812 */ /* 0x000fc800078efcff */
[----:B------:R-:W-:-:S13]  /*7a00*/  ISETP.NE.AND P0, PT, R18, 0x3, PT ;  /* 0x000000031200780c */ /* 0x000fda0003f05270 */
[----:B------:R-:W-:Y:S05]  /*7a10*/  @!P0 BRA `(.L_x_181) ;  /* 0x0000000000048947 */ /* 0x000fea0003800000 */
[----:B------:R-:W-:Y:S01]  /*7a20*/  BPT.TRAP 0x1 ;  /* 0x000000040000795c */ /* 0x000fe20000300000 */
.L_x_181:
[----:B------:R-:W0:Y:S01]  /*7a30*/  S2R R5, SR_CgaCtaId ;  /* 0x0000000000057919 */ /* 0x000e220000008800 */
[----:B------:R-:W-:Y:S02]  /*7a40*/  MOV R0, 0x400 ;  /* 0x0000040000007802 */ /* 0x000fe40000000f00 */
[----:B------:R-:W-:Y:S02]  /*7a50*/  SHF.L.U32 R2, R3, 0x1f, RZ ;  /* 0x0000001f03027819 */ /* 0x000fe400000006ff */
[----:B0-----:R-:W-:-:S05]  /*7a60*/  LEA R5, R5, R0, 0x18 ;  /* 0x0000000005057211 */ /* 0x001fca00078ec0ff */
[----:B------:R-:W-:-:S04]  /*7a70*/  VIADD R5, R5, 0x18 ;  /* 0x0000001805057836 */ /* 0x000fc80000000000 */
[C---:B------:R-:W-:Y:S02]  /*7a80*/  IMAD R7, R8.reuse, 0x8, R5 ;  /* 0x0000000808077824 */ /* 0x040fe400078e0205 */
[----:B------:R-:W-:Y:S02]  /*7a90*/  VIADD R8, R8, 0x1 ;  /* 0x0000000108087836 */ /* 0x000fe40000000000 */
[----:B------:R-:W0:Y:S03]  /*7aa0*/  SYNCS.PHASECHK.TRANS64.TRYWAIT P0, [R7+URZ], R2 ;  /* 0x00000002070075a7 */ /* 0x000e26000800017f */
[----:B------:R-:W-:-:S04]  /*7ab0*/  ISETP.NE.AND P1, PT, R8, 0x3, PT ;  /* 0x000000030800780c */ /* 0x000fc80003f25270 */
[----:B------:R-:W-:Y:S02]  /*7ac0*/  SEL R0, RZ, 0x1, P1 ;  /* 0x00000001ff007807 */ /* 0x000fe40000800000 */
[----:B------:R-:W-:Y:S02]  /*7ad0*/  SEL R8, R8, RZ, P1 ;  /* 0x000000ff08087207 */ /* 0x000fe40000800000 */
[----:B------:R-:W-:-:S03]  /*7ae0*/  LOP3.LUT R9, R3, R0, RZ, 0x3c, !PT ;  /* 0x0000000003097212 */ /* 0x000fc600078e3cff */
[----:B------:R-:W-:Y:S01]  /*7af0*/  IMAD R4, R8, 0x8, R5 ;  /* 0x0000000808047824 */ /* 0x000fe200078e0205 */
[----:B------:R-:W-:Y:S01]  /*7b00*/  SHF.L.U32 R3, R9, 0x1f, RZ ;  /* 0x0000001f09037819 */ /* 0x000fe200000006ff */
[----:B0-----:R-:W-:Y:S06]  /*7b10*/  @!P0 BRA `(.L_x_182) ;  /* 0x0000000000b88947 */ /* 0x001fec0003800000 */
.L_x_192:
[----:B------:R-:W1:Y:S01]  /*7b20*/  SYNCS.PHASECHK.TRANS64.TRYWAIT P0, [R4+URZ], R3 ;  /* 0x00000003040075a7 */ /* 0x000e62000800017f */
[----:B------:R-:W-:-:S05]  /*7b30*/  VIADD R0, R8, 0x1 ;  /* 0x0000000108007836 */ /* 0x000fca0000000000 */
[----:B------:R-:W-:-:S04]  /*7b40*/  ISETP.NE.AND P1, PT, R0, 0x3, PT ;  /* 0x000000030000780c */ /* 0x000fc80003f25270 */
[----:B0-----:R-:W-:Y:S02]  /*7b50*/  SEL R2, RZ, 0x1, P1 ;  /* 0x00000001ff027807 */ /* 0x001fe40000800000 */
[----:B------:R-:W-:Y:S02]  /*7b60*/  SEL R0, R0, RZ, P1 ;  /* 0x000000ff00007207 */ /* 0x000fe40000800000 */
[----:B------:R-:W-:Y:S01]  /*7b70*/  LOP3.LUT R2, R9, R2, RZ, 0x3c, !PT ;  /* 0x0000000209027212 */ /* 0x000fe200078e3cff */
[----:B-1----:R-:W-:Y:S06]  /*7b80*/  @!P0 BRA `(.L_x_183) ;  /* 0x0000000000b08947 */ /* 0x002fec0003800000 */
.L_x_193:
[----:B------:R-:W-:Y:S01]  /*7b90*/  IMAD R5, R0, 0x8, R5 ;  /* 0x0000000800057824 */ /* 0x000fe200078e0205 */
[----:B------:R-:W-:-:S07]  /*7ba0*/  SHF.L.U32 R0, R2, 0x1f, RZ ;  /* 0x0000001f02007819 */ /* 0x000fce00000006ff */
.L_x_184:
[----:B-1----:R1:W2:Y:S02]  /*7bb0*/  SYNCS.PHASECHK.TRANS64.TRYWAIT P0, [R5+URZ], R0 ;  /* 0x00000000050075a7 */ /* 0x0022a4000800017f */
[----:B--2---:R-:W-:Y:S05]  /*7bc0*/  @!P0 NANOSLEEP.SYNCS 0x989680 ;  /* 0x009896800000895d */ /* 0x004fea0003900000 */
[----:B------:R-:W2:Y:S02]  /*7bd0*/  @!P0 SYNCS.PHASECHK.TRANS64 P0, [R5+URZ], R0 ;  /* 0x00000000050085a7 */ /* 0x000ea4000800007f */
[----:B--2---:R-:W-:Y:S05]  /*7be0*/  @!P0 BRA `(.L_x_184) ;  /* 0xfffffffc00f08947 */ /* 0x004fea000383ffff */
.L_x_180:
[----:B------:R-:W-:Y:S05]  /*7bf0*/  BSYNC B0 ;  /* 0x0000000000007941 */ /* 0x000fea0003800000 */
.L_x_179:
[----:B------:R-:W-:Y:S05]  /*7c00*/  EXIT ;  /* 0x000000000000794d */ /* 0x000fea0003800000 */
.L_x_21:
[----:B-1----:R1:W2:Y:S02]  /*7c10*/  SYNCS.PHASECHK.TRANS64.TRYWAIT P1, [R3+URZ], R0 ;  /* 0x00000000030075a7 */ /* 0x0022a4000802017f */
[----:B--2---:R-:W-:Y:S05]  /*7c20*/  @!P1 NANOSLEEP.SYNCS 0x989680 ;  /* 0x009896800000995d */ /* 0x004fea0003900000 */
[----:B------:R-:W2:Y:S02]  /*7c30*/  @!P1 SYNCS.PHASECHK.TRANS64 P1, [R3+URZ], R0 ;  /* 0x00000000030095a7 */ /* 0x000ea4000802007f */
[----:B--2---:R-:W-:Y:S05]  /*7c40*/  @!P1 BRA `(.L_x_21) ;  /* 0xfffffffc00f09947 */ /* 0x004fea000383ffff */
[----:B------:R-:W-:Y:S05]  /*7c50*/  BRA `(.L_x_20) ;  /* 0xffffff9800b07947 */ /* 0x000fea000383ffff */
.L_x_26:
[----:B-1----:R1:W2:Y:S02]  /*7c60*/  SYNCS.PHASECHK.TRANS64.TRYWAIT P1, [R5+URZ], R4 ;  /* 0x00000004050075a7 */ /* 0x0022a4000802017f */
[----:B--2---:R-:W-:Y:S05]  /*7c70*/  @!P1 NANOSLEEP.SYNCS 0x989680 ;  /* 0x009896800000995d */ /* 0x004fea0003900000 */
[----:B------:R-:W2:Y:S02]  /*7c80*/  @!P1 SYNCS.PHASECHK.TRANS64 P1, [R5+URZ], R4 ;  /* 0x00000004050095a7 */ /* 0x000ea4000802007f */
[----:B--2---:R-:W-:Y:S05]  /*7c90*/  @!P1 BRA `(.L_x_26) ;  /* 0xfffffffc00f09947 */ /* 0x004fea000383ffff */
[----:B------:R-:W-:Y:S05]  /*7ca0*/  BRA `(.L_x_25) ;  /* 0xffffff9c008c7947 */ /* 0x000fea000383ffff */
.L_x_167:
[----:B------:R-:W-:Y:S01]  /*7cb0*/  BSSY B1, `(.L_x_185) ;  /* 0x0000006000017945 */ /* 0x000fe20003800000 */
[----:B------:R-:W-:-:S07]  /*7cc0*/  IMAD.MOV.U32 R15, RZ, RZ, -0x1 ;  /* 0xffffffffff0f7424 */ /* 0x000fce00078e00ff */
[----:B------:R-:W-:Y:S05]  /*7cd0*/  WARPSYNC.COLLECTIVE R15, `(.L_x_186) ;  /* 0x000000000f0c7348 */ /* 0x000fea0003c00000 */
[----:B------:R-:W-:Y:S02]  /*7ce0*/  ELECT P6, UR62, PT ;  /* 0x00000000003e782f */ /* 0x000fe400038c0000 */
[----:B------:R-:W-:Y:S01]  /*7cf0*/  MOV R14, UR62 ;  /* 0x0000003e000e7c02 */ /* 0x000fe20008000f00 */
[----:B------:R-:W-:Y:S10]  /*7d00*/  ENDCOLLECTIVE ;  /* 0x000000000000791b */ /* 0x000ff40003800000 */
.L_x_186:
[----:B------:R-:W-:Y:S05]  /*7d10*/  BSYNC B1 ;  /* 0x0000000000017941 */ /* 0x000fea0003800000 */
.L_x_185:
[----:B------:R-:W-:Y:S05]  /*7d20*/  BRA `(.L_x_187) ;  /* 0xfffffff0005c7947 */ /* 0x000fea000383ffff */
.L_x_170:
[----:B-1----:R1:W2:Y:S02]  /*7d30*/  SYNCS.PHASECHK.TRANS64.TRYWAIT P0, [R23+URZ+0x18], R14 ;  /* 0x0000180e170075a7 */ /* 0x0022a4000800017f */
[----:B--2---:R-:W-:Y:S05]  /*7d40*/  @!P0 NANOSLEEP.SYNCS 0x989680 ;  /* 0x009896800000895d */ /* 0x004fea0003900000 */
[----:B------:R-:W2:Y:S02]  /*7d50*/  @!P0 SYNCS.PHASECHK.TRANS64 P0, [R23+URZ+0x18], R14 ;  /* 0x0000180e170085a7 */ /* 0x000ea4000800007f */
[----:B--2---:R-:W-:Y:S05]  /*7d60*/  @!P0 BRA `(.L_x_170) ;  /* 0xfffffffc00f08947 */ /* 0x004fea000383ffff */
[----:B------:R-:W-:Y:S05]  /*7d70*/  BRA `(.L_x_188) ;  /* 0xfffffff0009c7947 */ /* 0x000fea000383ffff */
.L_x_178:
[----:B------:R-:W-:Y:S01]  /*7d80*/  BSSY B0, `(.L_x_189) ;  /* 0x0000006000007945 */ /* 0x000fe20003800000 */
[----:B------:R-:W-:-:S07]  /*7d90*/  IMAD.MOV.U32 R15, RZ, RZ, -0x1 ;  /* 0xffffffffff0f7424 */ /* 0x000fce00078e00ff */
[----:B------:R-:W-:Y:S05]  /*7da0*/  WARPSYNC.COLLECTIVE R15, `(.L_x_190) ;  /* 0x000000000f0c7348 */ /* 0x000fea0003c00000 */
[----:B------:R-:W-:Y:S02]  /*7db0*/  ELECT P6, UR62, PT ;  /* 0x00000000003e782f */ /* 0x000fe400038c0000 */
[----:B------:R-:W-:Y:S01]  /*7dc0*/  MOV R14, UR62 ;  /* 0x0000003e000e7c02 */ /* 0x000fe20008000f00 */
[----:B------:R-:W-:Y:S10]  /*7dd0*/  ENDCOLLECTIVE ;  /* 0x000000000000791b */ /* 0x000ff40003800000 */
.L_x_190:
[----:B------:R-:W-:Y:S05]  /*7de0*/  BSYNC B0 ;  /* 0x0000000000007941 */ /* 0x000fea0003800000 */
.L_x_189:
[----:B------:R-:W-:Y:S05]  /*7df0*/  BRA `(.L_x_191) ;  /* 0xfffffff800f47947 */ /* 0x000fea000383ffff */
.L_x_182:
[----:B0-----:R0:W1:Y:S02]  /*7e00*/  SYNCS.PHASECHK.TRANS64.TRYWAIT P0, [R7+URZ], R2 ;  /* 0x00000002070075a7 */ /* 0x001064000800017f */
[----:B-1----:R-:W-:Y:S05]  /*7e10*/  @!P0 NANOSLEEP.SYNCS 0x989680 ;  /* 0x009896800000895d */ /* 0x002fea0003900000 */
[----:B------:R-:W1:Y:S02]  /*7e20*/  @!P0 SYNCS.PHASECHK.TRANS64 P0, [R7+URZ], R2 ;  /* 0x00000002070085a7 */ /* 0x000e64000800007f */
[----:B-1----:R-:W-:Y:S05]  /*7e30*/  @!P0 BRA `(.L_x_182) ;  /* 0xfffffffc00f08947 */ /* 0x002fea000383ffff */
[----:B------:R-:W-:Y:S05]  /*7e40*/  BRA `(.L_x_192) ;  /* 0xfffffffc00347947 */ /* 0x000fea000383ffff */
.L_x_183:
[----:B0-----:R0:W1:Y:S02]  /*7e50*/  SYNCS.PHASECHK.TRANS64.TRYWAIT P0, [R4+URZ], R3 ;  /* 0x00000003040075a7 */ /* 0x001064000800017f */
[----:B-1----:R-:W-:Y:S05]  /*7e60*/  @!P0 NANOSLEEP.SYNCS 0x989680 ;  /* 0x009896800000895d */ /* 0x002fea0003900000 */
[----:B------:R-:W1:Y:S02]  /*7e70*/  @!P0 SYNCS.PHASECHK.TRANS64 P0, [R4+URZ], R3 ;  /* 0x00000003040085a7 */ /* 0x000e64000800007f */
[----:B-1----:R-:W-:Y:S05]  /*7e80*/  @!P0 BRA `(.L_x_183) ;  /* 0xfffffffc00f08947 */ /* 0x002fea000383ffff */
[----:B------:R-:W-:Y:S05]  /*7e90*/  BRA `(.L_x_193) ;  /* 0xfffffffc003c7947 */ /* 0x000fea000383ffff */
.L_x_194:
[----:B------:R-:W-:-:S00]  /*7ea0*/  BRA `(.L_x_194) ;  /* 0xfffffffc00fc7947 */ /* 0x000fc0000383ffff */
[----:B------:R-:W-:-:S00]  /*7eb0*/  NOP ;  /* 0x0000000000007918 */ /* 0x000fc00000000000 */
        /* <DEDUP_REMOVED lines=12> */
.L_x_195:


//--------------------- .nv.global.init           --------------------------
	.section	.nv.global.init,"aw",@progbits
.nv.global.init:
	.type		$str$22,@object
	.size		$str$22,($str$23 - $str$22)
$str$22:
        /*0000*/ 	.byte	0x6b, 0x5f, 0x74, 0x69, 0x6c, 0x65, 0x5f, 0x63, 0x6f, 0x75, 0x6e, 0x74, 0x20, 0x3e, 0x3d, 0x20
        /*0010*/ 	.byte	0x31, 0x00
	.type		$str$23,@object
	.size		$str$23,(__unnamed_1 - $str$23)
$str$23:
        /*0012*/ 	.byte	0x2f, 0x74, 0x6d, 0x70, 0x2f, 0x63, 0x75, 0x74, 0x6c, 0x61, 0x73, 0x73, 0x5f, 0x73, 0x77, 0x65
        /*0022*/ 	.byte	0x65, 0x70, 0x5f, 0x73, 0x72, 0x63, 0x2f, 0x69, 0x6e, 0x63, 0x6c, 0x75, 0x64, 0x65, 0x2f, 0x63
        /*0032*/ 	.byte	0x75, 0x74, 0x6c, 0x61, 0x73, 0x73, 0x2f, 0x67, 0x65, 0x6d, 0x6d, 0x2f, 0x63, 0x6f, 0x6c, 0x6c
        /*0042*/ 	.byte	0x65, 0x63, 0x74, 0x69, 0x76, 0x65, 0x2f, 0x73, 0x6d, 0x39, 0x30, 0x5f, 0x6d, 0x6d, 0x61, 0x5f
        /*0052*/ 	.byte	0x74, 0x6d, 0x61, 0x5f, 0x67, 0x6d, 0x6d, 0x61, 0x5f, 0x73, 0x73, 0x5f, 0x77, 0x61, 0x72, 0x70
        /*0062*/ 	.byte	0x73, 0x70, 0x65, 0x63, 0x69, 0x61, 0x6c, 0x69, 0x7a, 0x65, 0x64, 0x2e, 0x68, 0x70, 0x70, 0x00
	.type		__unnamed_1,@object
	.size		__unnamed_1,(.L_0 - __unnamed_1)
__unnamed_1:
        /*0072*/ 	.byte	0x76, 0x6f, 0x69, 0x64, 0x20, 0x63, 0x75, 0x74, 0x6c, 0x61, 0x73, 0x73, 0x3a, 0x3a, 0x67, 0x65
        /* <DEDUP_REMOVED lines=180> */
        /*0bc2*/ 	.byte	0x75, 0x74, 0x65, 0x3a, 0x3a, 0x69, 0x64, 0x65, 0x6e, 0x74, 0x69, 0x74, 0x79, 0x5d, 0x00
.L_0:


//--------------------- .nv.shared._ZN7cutlass13device_kernelINS_4gemm6kernel13GemmUniversalIN4cute5tupleIJiiiiEEENS1_10collective13CollectiveMmaINS1_34MainloopSm90TmaGmmaWarpSpecializedILi3ENS5_IJNS4_1CILi1EEENSA_ILi2EEESB_EEENS1_35KernelTmaWarpSpecializedCooperativeEEENS5_IJNSA_ILi128EEESG_NSA_ILi64EEEEEENS_10bfloat16_tENS5_IJlSB_lEEESJ_SK_NS4_8TiledMMAINS4_8MMA_AtomIJNS4_4SM904GMMA28MMA_64x128x16_F32BF16BF16_SSILNSO_5MajorE0ELSQ_0ELNSO_7ScaleInE1ELSR_1EEEEEENS4_6LayoutINS5_IJSC_SB_SB_EEENS5_IJSB_NSA_ILi0EEESW_EEEEENS5_IJNS4_10UnderscoreESZ_SZ_EEEEENS4_23SM90_TMA_LOAD_MULTICASTENS4_14ComposedLayoutINS4_7SwizzleILi3ELi4ELi3EEENS4_18smem_ptr_flag_bitsILi16EEENSU_INS5_IJNSA_ILi8EEESH_EEENS5_IJSH_SB_EEEEEEEvNS4_8identityENS4_13SM90_TMA_LOADES1C_vS1D_EENS_8epilogue10collective6detail29Sm90TmaWarpSpecializedAdapterINS1H_15DefaultEpilogueISJ_SK_SK_NS1G_6thread17LinearCombinationISJ_Li1EffLNS1L_9ScaleType4KindE0ELNS_15FloatRoundStyleE2ESJ_EENS1_15EpilogueDefaultEEEEEvvEEEEvNT_6ParamsE --------------------------
	.section	.nv.shared._ZN7cutlass13device_kernelINS_4gemm6kernel13GemmUniversalIN4cute5tupleIJiiiiEEENS1_10collective13CollectiveMmaINS1_34MainloopSm90TmaGmmaWarpSpecializedILi3ENS5_IJNS4_1CILi1EEENSA_ILi2EEESB_EEENS1_35KernelTmaWarpSpecializedCooperativeEEENS5_IJNSA_ILi128EEESG_NSA_ILi64EEEEEENS_10bfloat16_tENS5_IJlSB_lEEESJ_SK_NS4_8TiledMMAINS4_8MMA_AtomIJNS4_4SM904GMMA28MMA_64x128x16_F32BF16BF16_SSILNSO_5MajorE0ELSQ_0ELNSO_7ScaleInE1ELSR_1EEEEEENS4_6LayoutINS5_IJSC_SB_SB_EEENS5_IJSB_NSA_ILi0EEESW_EEEEENS5_IJNS4_10UnderscoreESZ_SZ_EEEEENS4_23SM90_TMA_LOAD_MULTICASTENS4_14ComposedLayoutINS4_7SwizzleILi3ELi4ELi3EEENS4_18smem_ptr_flag_bitsILi16EEENSU_INS5_IJNSA_ILi8EEESH_EEENS5_IJSH_SB_EEEEEEEvNS4_8identityENS4_13SM90_TMA_LOADES1C_vS1D_EENS_8epilogue10collective6detail29Sm90TmaWarpSpecializedAdapterINS1H_15DefaultEpilogueISJ_SK_SK_NS1G_6thread17LinearCombinationISJ_Li1EffLNS1L_9ScaleType4KindE0ELNS_15FloatRoundStyleE2ESJ_EENS1_15EpilogueDefaultEEEEEvvEEEEvNT_6ParamsE,"aw",@nobits
	.sectionflags	@""
	.align	16
	.zero		1024


//--------------------- .nv.shared.reserved.0     --------------------------
	.section	.nv.shared.reserved.0,"aw",@nobits
	.weak		__nv_reservedSMEM_offset_0_alias
	.size		__nv_reservedSMEM_offset_0_alias, 0, 0
	.other		__nv_reservedSMEM_offset_0_alias,@"STO_CUDA_RESERVED_SHARED STV_DEFAULT"
__nv_reservedSMEM_offset_0_alias:
	.zero		0


//--------------------- .nv.global                --------------------------
	.section	.nv.global,"aw",@nobits
.nv.global:
	.type		_ZN39_INTERNAL_f7be43d2_4_k_cu_5105dec5_28754cute1_E,@object
	.size		_ZN39_INTERNAL_f7be43d2_4_k_cu_5105dec5_28754cute1_E,(_ZN39_INTERNAL_f7be43d2_4_k_cu_5105dec5_28754cuda3std3__45__cpo6cbeginE - _ZN39_INTERNAL_f7be43d2_4_k_cu_5105dec5_28754cute1_E)
_ZN39_INTERNAL_f7be43d2_4_k_cu_5105dec5_28754cute1_E:
	.zero		1
	.type		_ZN39_INTERNAL_f7be43d2_4_k_cu_5105dec5_28754cuda3std3__45__cpo6cbeginE,@object
	.size		_ZN39_INTERNAL_f7be43d2_4_k_cu_5105dec5_28754cuda3std3__45__cpo6cbeginE,(_ZN39_INTERNAL_f7be43d2_4_k_cu_5105dec5_28754cuda3std3__48in_placeE - _ZN39_INTERNAL_f7be43d2_4_k_cu_5105dec5_28754cuda3std3__45__cpo6cbeginE)
_ZN39_INTERNAL_f7be43d2_4_k_cu_5105dec5_28754cuda3std3__45__cpo6cbeginE:
	.zero		1
	.type		_ZN39_INTERNAL_f7be43d2_4_k_cu_5105dec5_28754cuda3std3__48in_placeE,@object
	.size		_ZN39_INTERNAL_f7be43d2_4_k_cu_5105dec5_28754cuda3std3__48in_placeE,(_ZN39_INTERNAL_f7be43d2_4_k_cu_5105dec5_28754cuda3std6ranges3__45__cpo9iter_moveE - _ZN39_INTERNAL_f7be43d2_4_k_cu_5105dec5_28754cuda3std3__48in_placeE)
_ZN39_INTERNAL_f7be43d2_4_k_cu_5105dec5_28754cuda3std3__48in_placeE:
	.zero		1
	.type		_ZN39_INTERNAL_f7be43d2_4_k_cu_5105dec5_28754cuda3std6ranges3__45__cpo9iter_moveE,@object
	.size		_ZN39_INTERNAL_f7be43d2_4_k_cu_5105dec5_28754cuda3std6ranges3__45__cpo9iter_moveE,(_ZN39_INTERNAL_f7be43d2_4_k_cu_5105dec5_28754cuda3std3__45__cpo5beginE - _ZN39_INTERNAL_f7be43d2_4_k_cu_5105dec5_28754cuda3std6ranges3__45__cpo9iter_moveE)
_ZN39_INTERNAL_f7be43d2_4_k_cu_5105dec5_28754cuda3std6ranges3__45__cpo9iter_moveE:
	.zero		1
	.type		_ZN39_INTERNAL_f7be43d2_4_k_cu_5105dec5_28754cuda3std3__45__cpo5beginE,@object
	.size		_ZN39_INTERNAL_f7be43d2_4_k_cu_5105dec5_28754cuda3std3__45__cpo5beginE,(_ZN39_INTERNAL_f7be43d2_4_k_cu_5105dec5_28754cuda3std3__441_GLOBAL__N__f7be43d2_4_k_cu_5105dec5_28756ignoreE - _ZN39_INTERNAL_f7be43d2_4_k_cu_5105dec5_28754cuda3std3__45__cpo5beginE)
_ZN39_INTERNAL_f7be43d2_4_k_cu_5105dec5_28754cuda3std3__45__cpo5beginE:
	.zero		1
	.type		_ZN39_INTERNAL_f7be43d2_4_k_cu_5105dec5_28754cuda3std3__441_GLOBAL__N__f7be43d2_4_k_cu_5105dec5_28756ignoreE,@object
	.size		_ZN39_INTERNAL_f7be43d2_4_k_cu_5105dec5_28754cuda3std3__441_GLOBAL__N__f7be43d2_4_k_cu_5105dec5_28756ignoreE,(_ZN39_INTERNAL_f7be43d2_4_k_cu_5105dec5_28754cute7productE - _ZN39_INTERNAL_f7be43d2_4_k_cu_5105dec5_28754cuda3std3__441_GLOBAL__N__f7be43d2_4_k_cu_5105dec5_28756ignoreE)
_ZN39_INTERNAL_f7be43d2_4_k_cu_5105dec5_28754cuda3std3__441_GLOBAL__N__f7be43d2_4_k_cu_5105dec5_28756ignoreE:
	.zero		1
	.type		_ZN39_INTERNAL_f7be43d2_4_k_cu_5105dec5_28754cute7productE,@object
	.size		_ZN39_INTERNAL_f7be43d2_4_k_cu_5105dec5_28754cute7productE,(_ZN39_INTERNAL_f7be43d2_4_k_cu_5105dec5_28754cuda3std3__45__cpo3endE - _ZN39_INTERNAL_f7be43d2_4_k_cu_5105dec5_28754cute7productE)
_ZN39_INTERNAL_f7be43d2_4_k_cu_5105dec5_28754cute7productE:
	.zero		1
	.type		_ZN39_INTERNAL_f7be43d2_4_k_cu_5105dec5_28754cuda3std3__45__cpo3endE,@object
	.size		_ZN39_INTERNAL_f7be43d2_4_k_cu_5105dec5_28754cuda3std3__45__cpo3endE,(_ZN39_INTERNAL_f7be43d2_4_k_cu_5105dec5_28754cuda3std3__419piecewise_constructE - _ZN39_INTERNAL_f7be43d2_4_k_cu_5105dec5_28754cuda3std3__45__cpo3endE)
_ZN39_INTERNAL_f7be43d2_4_k_cu_5105dec5_28754cuda3std3__45__cpo3endE:
	.zero		1
	.type		_ZN39_INTERNAL_f7be43d2_4_k_cu_5105dec5_28754cuda3std3__419piecewise_constructE,@object
	.size		_ZN39_INTERNAL_f7be43d2_4_k_cu_5105dec5_28754cuda3std3__419piecewise_constructE,(_ZN39_INTERNAL_f7be43d2_4_k_cu_5105dec5_28754cuda3std3__45__cpo4cendE - _ZN39_INTERNAL_f7be43d2_4_k_cu_5105dec5_28754cuda3std3__419piecewise_constructE)
_ZN39_INTERNAL_f7be43d2_4_k_cu_5105dec5_28754cuda3std3__419piecewise_constructE:
	.zero		1
	.type		_ZN39_INTERNAL_f7be43d2_4_k_cu_5105dec5_28754cuda3std3__45__cpo4cendE,@object
	.size		_ZN39_INTERNAL_f7be43d2_4_k_cu_5105dec5_28754cuda3std3__45__cpo4cendE,(_ZN39_INTERNAL_f7be43d2_4_k_cu_5105dec5_28754cuda3std6ranges3__45__cpo4swapE - _ZN39_INTERNAL_f7be43d2_4_k_cu_5105dec5_28754cuda3std3__45__cpo4cendE)
_ZN39_INTERNAL_f7be43d2_4_k_cu_5105dec5_28754cuda3std3__45__cpo4cendE:
	.zero		1
	.type		_ZN39_INTERNAL_f7be43d2_4_k_cu_5105dec5_28754cuda3std6ranges3__45__cpo4swapE,@object
	.size		_ZN39_INTERNAL_f7be43d2_4_k_cu_5105dec5_28754cuda3std6ranges3__45__cpo4swapE,(.L_8 - _ZN39_INTERNAL_f7be43d2_4_k_cu_5105dec5_28754cuda3std6ranges3__45__cpo4swapE)
_ZN39_INTERNAL_f7be43d2_4_k_cu_5105dec5_28754cuda3std6ranges3__45__cpo4swapE:
	.zero		1
.L_8:


//--------------------- .nv.constant0._ZN7cutlass13device_kernelINS_4gemm6kernel13GemmUniversalIN4cute5tupleIJiiiiEEENS1_10collective13CollectiveMmaINS1_34MainloopSm90TmaGmmaWarpSpecializedILi3ENS5_IJNS4_1CILi1EEENSA_ILi2EEESB_EEENS1_35KernelTmaWarpSpecializedCooperativeEEENS5_IJNSA_ILi128EEESG_NSA_ILi64EEEEEENS_10bfloat16_tENS5_IJlSB_lEEESJ_SK_NS4_8TiledMMAINS4_8MMA_AtomIJNS4_4SM904GMMA28MMA_64x128x16_F32BF16BF16_SSILNSO_5MajorE0ELSQ_0ELNSO_7ScaleInE1ELSR_1EEEEEENS4_6LayoutINS5_IJSC_SB_SB_EEENS5_IJSB_NSA_ILi0EEESW_EEEEENS5_IJNS4_10UnderscoreESZ_SZ_EEEEENS4_23SM90_TMA_LOAD_MULTICASTENS4_14ComposedLayoutINS4_7SwizzleILi3ELi4ELi3EEENS4_18smem_ptr_flag_bitsILi16EEENSU_INS5_IJNSA_ILi8EEESH_EEENS5_IJSH_SB_EEEEEEEvNS4_8identityENS4_13SM90_TMA_LOADES1C_vS1D_EENS_8epilogue10collective6detail29Sm90TmaWarpSpecializedAdapterINS1H_15DefaultEpilogueISJ_SK_SK_NS1G_6thread17LinearCombinationISJ_Li1EffLNS1L_9ScaleType4KindE0ELNS_15FloatRoundStyleE2ESJ_EENS1_15EpilogueDefaultEEEEEvvEEEEvNT_6ParamsE --------------------------
	.section	.nv.constant0._ZN7cutlass13device_kernelINS_4gemm6kernel13GemmUniversalIN4cute5tupleIJiiiiEEENS1_10collective13CollectiveMmaINS1_34MainloopSm90TmaGmmaWarpSpecializedILi3ENS5_IJNS4_1CILi1EEENSA_ILi2EEESB_EEENS1_35KernelTmaWarpSpecializedCooperativeEEENS5_IJNSA_ILi128EEESG_NSA_ILi64EEEEEENS_10bfloat16_tENS5_IJlSB_lEEESJ_SK_NS4_8TiledMMAINS4_8MMA_AtomIJNS4_4SM904GMMA28MMA_64x128x16_F32BF16BF16_SSILNSO_5MajorE0ELSQ_0ELNSO_7ScaleInE1ELSR_1EEEEEENS4_6LayoutINS5_IJSC_SB_SB_EEENS5_IJSB_NSA_ILi0EEESW_EEEEENS5_IJNS4_10UnderscoreESZ_SZ_EEEEENS4_23SM90_TMA_LOAD_MULTICASTENS4_14ComposedLayoutINS4_7SwizzleILi3ELi4ELi3EEENS4_18smem_ptr_flag_bitsILi16EEENSU_INS5_IJNSA_ILi8EEESH_EEENS5_IJSH_SB_EEEEEEEvNS4_8identityENS4_13SM90_TMA_LOADES1C_vS1D_EENS_8epilogue10collective6detail29Sm90TmaWarpSpecializedAdapterINS1H_15DefaultEpilogueISJ_SK_SK_NS1G_6thread17LinearCombinationISJ_Li1EffLNS1L_9ScaleType4KindE0ELNS_15FloatRoundStyleE2ESJ_EENS1_15EpilogueDefaultEEEEEvvEEEEvNT_6ParamsE,"a",@progbits
	.sectionflags	@""
	.align	4
.nv.constant0._ZN7cutlass13device_kernelINS_4gemm6kernel13GemmUniversalIN4cute5tupleIJiiiiEEENS1_10collective13CollectiveMmaINS1_34MainloopSm90TmaGmmaWarpSpecializedILi3ENS5_IJNS4_1CILi1EEENSA_ILi2EEESB_EEENS1_35KernelTmaWarpSpecializedCooperativeEEENS5_IJNSA_ILi128EEESG_NSA_ILi64EEEEEENS_10bfloat16_tENS5_IJlSB_lEEESJ_SK_NS4_8TiledMMAINS4_8MMA_AtomIJNS4_4SM904GMMA28MMA_64x128x16_F32BF16BF16_SSILNSO_5MajorE0ELSQ_0ELNSO_7ScaleInE1ELSR_1EEEEEENS4_6LayoutINS5_IJSC_SB_SB_EEENS5_IJSB_NSA_ILi0EEESW_EEEEENS5_IJNS4_10UnderscoreESZ_SZ_EEEEENS4_23SM90_TMA_LOAD_MULTICASTENS4_14ComposedLayoutINS4_7SwizzleILi3ELi4ELi3EEENS4_18smem_ptr_flag_bitsILi16EEENSU_INS5_IJNSA_ILi8EEESH_EEENS5_IJSH_SB_EEEEEEEvNS4_8identityENS4_13SM90_TMA_LOADES1C_vS1D_EENS_8epilogue10collective6detail29Sm90TmaWarpSpecializedAdapterINS1H_15DefaultEpilogueISJ_SK_SK_NS1G_6thread17LinearCombinationISJ_Li1EffLNS1L_9ScaleType4KindE0ELNS_15FloatRoundStyleE2ESJ_EENS1_15EpilogueDefaultEEEEEvvEEEEvNT_6ParamsE:
	.zero		1664


//--------------------- SYMBOLS --------------------------

	.type		.nv.reservedSmem.offset0,@object
	.size		.nv.reservedSmem.offset0,0x4
	.type		__assertfail,@function
